# CuTe-DSL kernel — source=cudnn_frontend_dsl family=gemm_amax
# config = {"ab_dtype": "Float8E4M3FN", "sf_vec": 16, "d_dtype": "BFloat16", "mma_mn": [128, 256], "cluster_mn": [2, 1]}


// ===== COMPILED SASS (sm_100a) =====

	.target	sm_100a

	.elftype	@"ET_EXEC"


//--------------------- .note.nv.tkinfo           --------------------------
	.section	.note.nv.tkinfo,"",@"SHT_NOTE"
	.sectionflags	@"SHF_NOTE_NV_TKINFO"
	.tkinfo
        /*0018*/ 	.word	0x00000081
        /*0030*/ 	.string	""
        /*0030*/ 	.string	"ptxas"
        /*0030*/ 	.string	"Cuda compilation tools, release 12.9, V12.9.83"
        /*0030*/ 	.string	"Build system must define TOOLS_VERSION_EXTENDED"
        /*0030*/ 	.string	"-O 3 -arch sm_100a "



//--------------------- .note.nv.cuver            --------------------------
	.section	.note.nv.cuver,"",@"SHT_NOTE"
	.sectionflags	@"SHF_NOTE_NV_CUVER"
        /*0018*/ 	.short	0x0001
        /*001a*/ 	.short	0x0064
        /*001c*/ 	.short	0x0001
        /*001e*/ 	.short	0x0000
        /*0020*/ 	.short	0x0001
        /*0022*/ 	.short	0x0000


//--------------------- .nv.info                  --------------------------
	.section	.nv.info,"",@"SHT_CUDA_INFO"
	.align	4


	//----- nvinfo : EIATTR_REGCOUNT
	.align		4
        /*0000*/ 	.byte	0x04, 0x2f
        /*0002*/ 	.short	(.L_4 - .L_3)
	.align		4
.L_3:
        /*0004*/ 	.word	index@(kernel_cutlass_kernel_cudnngemm_amaxdense_blockscaled_gemm_persistent_amaxSm100BlockScaledPersistentDenseGemmKernel_object_at__TiledMMA_ThrLayoutVMNK11110000_PermutationMNK____MMAAtom_Thr_0)
        /*0008*/ 	.word	0x0000003a


	//----- nvinfo : EIATTR_FRAME_SIZE
	.align		4
.L_4:
        /*000c*/ 	.byte	0x04, 0x11
        /*000e*/ 	.short	(.L_6 - .L_5)
	.align		4
.L_5:
        /*0010*/ 	.word	index@($__internal_2_$__cuda_sm10x_tcgen05_guardrail_trap_unallocated_columns_being_dealloced)
        /*0014*/ 	.word	0x00000000


	//----- nvinfo : EIATTR_FRAME_SIZE
	.align		4
.L_6:
        /*0018*/ 	.byte	0x04, 0x11
        /*001a*/ 	.short	(.L_8 - .L_7)
	.align		4
.L_7:
        /*001c*/ 	.word	index@($__internal_1_$__cuda_sm10x_tcgen05_guardrail_trap_phase_invalid_during_alloc)
        /*0020*/ 	.word	0x00000000


	//----- nvinfo : EIATTR_FRAME_SIZE
	.align		4
.L_8:
        /*0024*/ 	.byte	0x04, 0x11
        /*0026*/ 	.short	(.L_10 - .L_9)
	.align		4
.L_9:
        /*0028*/ 	.word	index@($__internal_0_$__cuda_sm10x_tcgen05_guardrail_trap_col_being_dealloced_not_returned_by_alloc)
        /*002c*/ 	.word	0x00000000


	//----- nvinfo : EIATTR_FRAME_SIZE
	.align		4
.L_10:
        /*0030*/ 	.byte	0x04, 0x11
        /*0032*/ 	.short	(.L_12 - .L_11)
	.align		4
.L_11:
        /*0034*/ 	.word	index@(kernel_cutlass_kernel_cudnngemm_amaxdense_blockscaled_gemm_persistent_amaxSm100BlockScaledPersistentDenseGemmKernel_object_at__TiledMMA_ThrLayoutVMNK11110000_PermutationMNK____MMAAtom_Thr_0)
        /*0038*/ 	.word	0x00000000


	//----- nvinfo : EIATTR_MIN_STACK_SIZE
	.align		4
.L_12:
        /*003c*/ 	.byte	0x04, 0x12
        /*003e*/ 	.short	(.L_14 - .L_13)
	.align		4
.L_13:
        /*0040*/ 	.word	index@(kernel_cutlass_kernel_cudnngemm_amaxdense_blockscaled_gemm_persistent_amaxSm100BlockScaledPersistentDenseGemmKernel_object_at__TiledMMA_ThrLayoutVMNK11110000_PermutationMNK____MMAAtom_Thr_0)
        /*0044*/ 	.word	0x00000000
.L_14:


//--------------------- .nv.info.kernel_cutlass_kernel_cudnngemm_amaxdense_blockscaled_gemm_persistent_amaxSm100BlockScaledPersistentDenseGemmKernel_object_at__TiledMMA_ThrLayoutVMNK11110000_PermutationMNK____MMAAtom_Thr_0 --------------------------
	.section	.nv.info.kernel_cutlass_kernel_cudnngemm_amaxdense_blockscaled_gemm_persistent_amaxSm100BlockScaledPersistentDenseGemmKernel_object_at__TiledMMA_ThrLayoutVMNK11110000_PermutationMNK____MMAAtom_Thr_0,"",@"SHT_CUDA_INFO"
	.sectionflags	@""
	.align	4


	//----- nvinfo : EIATTR_CUDA_API_VERSION
	.align		4
        /*0000*/ 	.byte	0x04, 0x37
        /*0002*/ 	.short	(.L_16 - .L_15)
.L_15:
        /*0004*/ 	.word	0x00000081


	//----- nvinfo : EIATTR_KPARAM_INFO
	.align		4
.L_16:
        /*0008*/ 	.byte	0x04, 0x17
        /*000a*/ 	.short	(.L_18 - .L_17)
.L_17:
        /*000c*/ 	.word	0x00000000
        /*0010*/ 	.short	0x000a
        /*0012*/ 	.short	0x02e0
        /*0014*/ 	.byte	0x00, 0xf0, 0x31, 0x00


	//----- nvinfo : EIATTR_KPARAM_INFO
	.align		4
.L_18:
        /*0018*/ 	.byte	0x04, 0x17
        /*001a*/ 	.short	(.L_20 - .L_19)
.L_19:
        /*001c*/ 	.word	0x00000000
        /*0020*/ 	.short	0x0009
        /*0022*/ 	.short	0x02d4
        /*0024*/ 	.byte	0x00, 0xf0, 0x31, 0x00


	//----- nvinfo : EIATTR_KPARAM_INFO
	.align		4
.L_20:
        /*0028*/ 	.byte	0x04, 0x17
        /*002a*/ 	.short	(.L_22 - .L_21)
.L_21:
        /*002c*/ 	.word	0x00000000
        /*0030*/ 	.short	0x0008
        /*0032*/ 	.short	0x02c8
        /*0034*/ 	.byte	0x00, 0xf0, 0x31, 0x00


	//----- nvinfo : EIATTR_KPARAM_INFO
	.align		4
.L_22:
        /*0038*/ 	.byte	0x04, 0x17
        /*003a*/ 	.short	(.L_24 - .L_23)
.L_23:
        /*003c*/ 	.word	0x00000000
        /*0040*/ 	.short	0x0007
        /*0042*/ 	.short	0x02c0
        /*0044*/ 	.byte	0x00, 0xf0, 0x21, 0x00


	//----- nvinfo : EIATTR_KPARAM_INFO
	.align		4
.L_24:
        /*0048*/ 	.byte	0x04, 0x17
        /*004a*/ 	.short	(.L_26 - .L_25)
.L_25:
        /*004c*/ 	.word	0x00000000
        /*0050*/ 	.short	0x0006
        /*0052*/ 	.short	0x0240
        /*0054*/ 	.byte	0x00, 0xf0, 0x01, 0x02


	//----- nvinfo : EIATTR_KPARAM_INFO
	.align		4
.L_26:
        /*0058*/ 	.byte	0x04, 0x17
        /*005a*/ 	.short	(.L_28 - .L_27)
.L_27:
        /*005c*/ 	.word	0x00000000
        /*0060*/ 	.short	0x0005
        /*0062*/ 	.short	0x01c0
        /*0064*/ 	.byte	0x00, 0xf0, 0x01, 0x02


	//----- nvinfo : EIATTR_KPARAM_INFO
	.align		4
.L_28:
        /*0068*/ 	.byte	0x04, 0x17
        /*006a*/ 	.short	(.L_30 - .L_29)
.L_29:
        /*006c*/ 	.word	0x00000000
        /*0070*/ 	.short	0x0004
        /*0072*/ 	.short	0x0140
        /*0074*/ 	.byte	0x00, 0xf0, 0x01, 0x02


	//----- nvinfo : EIATTR_KPARAM_INFO
	.align		4
.L_30:
        /*0078*/ 	.byte	0x04, 0x17
        /*007a*/ 	.short	(.L_32 - .L_31)
.L_31:
        /*007c*/ 	.word	0x00000000
        /*0080*/ 	.short	0x0003
        /*0082*/ 	.short	0x00c0
        /*0084*/ 	.byte	0x00, 0xf0, 0x01, 0x02


	//----- nvinfo : EIATTR_KPARAM_INFO
	.align		4
.L_32:
        /*0088*/ 	.byte	0x04, 0x17
        /*008a*/ 	.short	(.L_34 - .L_33)
.L_33:
        /*008c*/ 	.word	0x00000000
        /*0090*/ 	.short	0x0002
        /*0092*/ 	.short	0x0040
        /*0094*/ 	.byte	0x00, 0xf0, 0x01, 0x02


	//----- nvinfo : EIATTR_KPARAM_INFO
	.align		4
.L_34:
        /*0098*/ 	.byte	0x04, 0x17
        /*009a*/ 	.short	(.L_36 - .L_35)
.L_35:
        /*009c*/ 	.word	0x00000000
        /*00a0*/ 	.short	0x0001
        /*00a2*/ 	.short	0x000c
        /*00a4*/ 	.byte	0x00, 0xf0, 0x31, 0x00


	//----- nvinfo : EIATTR_KPARAM_INFO
	.align		4
.L_36:
        /*00a8*/ 	.byte	0x04, 0x17
        /*00aa*/ 	.short	(.L_38 - .L_37)
.L_37:
        /*00ac*/ 	.word	0x00000000
        /*00b0*/ 	.short	0x0000
        /*00b2*/ 	.short	0x0000
        /*00b4*/ 	.byte	0x00, 0xf0, 0x31, 0x00


	//----- nvinfo : EIATTR_AT_ENTRY_FRAGMENTS
	.align		4
.L_38:
        /*00b8*/ 	.byte	0x04, 0x4f
        /*00ba*/ 	.short	(.L_40 - .L_39)


	//   ....[0]....
.L_39:
        /*00bc*/ 	.word	0x00000004


	//----- nvinfo : EIATTR_RESERVED_SMEM_USED
	.align		4
.L_40:
        /*00c0*/ 	.byte	0x01, 0x41
	.zero		2


	//----- nvinfo : EIATTR_SPARSE_MMA_MASK
	.align		4
        /*00c4*/ 	.byte	0x03, 0x50
        /*00c6*/ 	.short	0x0000


	//----- nvinfo : EIATTR_TCGEN05_1CTA_USED
	.align		4
        /*00c8*/ 	.byte	0x01, 0x51
	.zero		2


	//----- nvinfo : EIATTR_MAXREG_COUNT
	.align		4
        /*00cc*/ 	.byte	0x03, 0x1b
        /*00ce*/ 	.short	0x00ff


	//----- nvinfo : EIATTR_NUM_BARRIERS
	.align		4
        /*00d0*/ 	.byte	0x02, 0x4c
        /*00d2*/ 	.byte	0x04
	.zero		1


	//----- nvinfo : EIATTR_INT_WARP_WIDE_INSTR_OFFSETS
	.align		4
        /*00d4*/ 	.byte	0x04, 0x31
        /*00d6*/ 	.short	(.L_42 - .L_41)


	//   ....[0]....
.L_41:
        /*00d8*/ 	.word	0x00002d20


	//   ....[1]....
        /*00dc*/ 	.word	0x00002d50


	//----- nvinfo : EIATTR_COOP_GROUP_MASK_REGIDS
	.align		4
.L_42:
        /*00e0*/ 	.byte	0x04, 0x29
        /*00e2*/ 	.short	(.L_44 - .L_43)


	//   ....[0]....
.L_43:
        /*00e4*/ 	.word	0xffffffff


	//   ....[1]....
        /*00e8*/ 	.word	0xffffffff


	//   ....[2]....
        /*00ec*/ 	.word	0xffffffff


	//   ....[3]....
        /*00f0*/ 	.word	0xffffffff


	//   ....[4]....
        /*00f4*/ 	.word	0xffffffff


	//   ....[5]....
        /*00f8*/ 	.word	0xffffffff


	//   ....[6]....
        /*00fc*/ 	.word	0xffffffff


	//   ....[7]....
        /*0100*/ 	.word	0xffffffff


	//----- nvinfo : EIATTR_COOP_GROUP_INSTR_OFFSETS
	.align		4
.L_44:
        /*0104*/ 	.byte	0x04, 0x28
        /*0106*/ 	.short	(.L_46 - .L_45)


	//   ....[0]....
.L_45:
        /*0108*/ 	.word	0x000003f0


	//   ....[1]....
        /*010c*/ 	.word	0x00000560


	//   ....[2]....
        /*0110*/ 	.word	0x00000600


	//   ....[3]....
        /*0114*/ 	.word	0x00001b90


	//   ....[4]....
        /*0118*/ 	.word	0x00001e50


	//   ....[5]....
        /*011c*/ 	.word	0x00002890


	//   ....[6]....
        /*0120*/ 	.word	0x00002bf0


	//   ....[7]....
        /*0124*/ 	.word	0x00002e00


	//----- nvinfo : EIATTR_VRC_CTA_INIT_COUNT
	.align		4
.L_46:
        /*0128*/ 	.byte	0x02, 0x4a
        /*012a*/ 	.byte	0x80
	.zero		1


	//----- nvinfo : EIATTR_MBARRIER_INSTR_OFFSETS
	.align		4
        /*012c*/ 	.byte	0x04, 0x39
        /*012e*/ 	.short	(.L_48 - .L_47)


	//   ....[0]....
.L_47:
        /*0130*/ 	.word	0x00000320
        /*0134*/ 	.word	0x000000ff
        /*0138*/ 	.word	0x00000000
        /*013c*/ 	.short	0x0100
        /*013e*/ 	.byte	0x05
	.zero		1


	//   ....[1]....
        /*0140*/ 	.word	0x00000330
        /*0144*/ 	.word	0x000000ff
        /*0148*/ 	.word	0x00000008
        /*014c*/ 	.short	0x0100
        /*014e*/ 	.byte	0x05
	.zero		1


	//   ....[2]....
        /*0150*/ 	.word	0x00000340
        /*0154*/ 	.word	0x000000ff
        /*0158*/ 	.word	0x00000010
        /*015c*/ 	.short	0x0100
        /*015e*/ 	.byte	0x05
	.zero		1


	//   ....[3]....
        /*0160*/ 	.word	0x00000350
        /*0164*/ 	.word	0x000000ff
        /*0168*/ 	.word	0x00000018
        /*016c*/ 	.short	0x0100
        /*016e*/ 	.byte	0x05
	.zero		1


	//   ....[4]....
        /*0170*/ 	.word	0x00000360
        /*0174*/ 	.word	0x000000ff
        /*0178*/ 	.word	0x00000020
        /*017c*/ 	.short	0x0100
        /*017e*/ 	.byte	0x05
	.zero		1


	//   ....[5]....
        /*0180*/ 	.word	0x00000370
        /*0184*/ 	.word	0x000000ff
        /*0188*/ 	.word	0x00000028
        /*018c*/ 	.short	0x0100
        /*018e*/ 	.byte	0x05
	.zero		1


	//   ....[6]....
        /*0190*/ 	.word	0x00000380
        /*0194*/ 	.word	0x000000ff
        /*0198*/ 	.word	0x00000030
        /*019c*/ 	.short	0x0100
        /*019e*/ 	.byte	0x05
	.zero		1


	//   ....[7]....
        /*01a0*/ 	.word	0x00000390
        /*01a4*/ 	.word	0x000000ff
        /*01a8*/ 	.word	0x00000038
        /*01ac*/ 	.short	0x0100
        /*01ae*/ 	.byte	0x05
	.zero		1


	//   ....[8]....
        /*01b0*/ 	.word	0x00000500
        /*01b4*/ 	.word	0x000000ff
        /*01b8*/ 	.word	0x00000040
        /*01bc*/ 	.short	0x0100
        /*01be*/ 	.byte	0x06
	.zero		1


	//   ....[9]....
        /*01c0*/ 	.word	0x00000510
        /*01c4*/ 	.word	0x000000ff
        /*01c8*/ 	.word	0x00000048
        /*01cc*/ 	.short	0x0100
        /*01ce*/ 	.byte	0x06
	.zero		1


	//   ....[10]....
        /*01d0*/ 	.word	0x00000a10
        /*01d4*/ 	.word	0x000000ff
        /*01d8*/ 	.word	0x00000020
        /*01dc*/ 	.short	0x010a
        /*01de*/ 	.byte	0x07
	.zero		1


	//   ....[11]....
        /*01e0*/ 	.word	0x00000c40
        /*01e4*/ 	.word	0x000000ff
        /*01e8*/ 	.word	0x00000020
        /*01ec*/ 	.short	0x010a
        /*01ee*/ 	.byte	0x19
	.zero		1


	//   ....[12]....
        /*01f0*/ 	.word	0x00000db0
        /*01f4*/ 	.word	0x000000ff
        /*01f8*/ 	.word	0x00000020
        /*01fc*/ 	.short	0x010a
        /*01fe*/ 	.byte	0x20
	.zero		1


	//   ....[13]....
        /*0200*/ 	.word	0x000010b0
        /*0204*/ 	.word	0x000000ff
        /*0208*/ 	.word	0x00000020
        /*020c*/ 	.short	0x010a
        /*020e*/ 	.byte	0x04
	.zero		1


	//   ....[14]....
        /*0210*/ 	.word	0x00001630
        /*0214*/ 	.word	0x000000ff
        /*0218*/ 	.word	0x00000000
        /*021c*/ 	.short	0x010a
        /*021e*/ 	.byte	0x11
	.zero		1


	//   ....[15]....
        /*0220*/ 	.word	0x00001640
        /*0224*/ 	.word	0x000000ff
        /*0228*/ 	.word	0x00000048
        /*022c*/ 	.short	0x010a
        /*022e*/ 	.byte	0x0c
	.zero		1


	//   ....[16]....
        /*0230*/ 	.word	0x000018b0
        /*0234*/ 	.word	0x000000ff
        /*0238*/ 	.word	0x00000000
        /*023c*/ 	.short	0x010a
        /*023e*/ 	.byte	0x11
	.zero		1


	//   ....[17]....
        /*0240*/ 	.word	0x00001a30
        /*0244*/ 	.word	0x000000ff
        /*0248*/ 	.word	0x00000000
        /*024c*/ 	.short	0x010a
        /*024e*/ 	.byte	0x11
	.zero		1


	//   ....[18]....
        /*0250*/ 	.word	0x00001b20
        /*0254*/ 	.word	0x00000009
        /*0258*/ 	.word	0x00000048
        /*025c*/ 	.short	0x010a
        /*025e*/ 	.byte	0xff
	.zero		1


	//   ....[19]....
        /*0260*/ 	.word	0x00002400
        /*0264*/ 	.word	0x00000005
        /*0268*/ 	.word	0x00000040
        /*026c*/ 	.short	0x010a
        /*026e*/ 	.byte	0xff
	.zero		1


	//   ....[20]....
        /*0270*/ 	.word	0x00002a00
        /*0274*/ 	.word	0x000000ff
        /*0278*/ 	.word	0x00000048
        /*027c*/ 	.short	0x0101
        /*027e*/ 	.byte	0x07
	.zero		1


	//   ....[21]....
        /*0280*/ 	.word	0x00002e60
        /*0284*/ 	.word	0x00000000
        /*0288*/ 	.word	0x00000020
        /*028c*/ 	.short	0x010a
        /*028e*/ 	.byte	0xff
	.zero		1


	//   ....[22]....
        /*0290*/ 	.word	0x00002ee0
        /*0294*/ 	.word	0x00000000
        /*0298*/ 	.word	0x00000020
        /*029c*/ 	.short	0x010a
        /*029e*/ 	.byte	0xff
	.zero		1


	//   ....[23]....
        /*02a0*/ 	.word	0x00002f60
        /*02a4*/ 	.word	0x00000000
        /*02a8*/ 	.word	0x00000048
        /*02ac*/ 	.short	0x010a
        /*02ae*/ 	.byte	0xff
	.zero		1


	//   ....[24]....
        /*02b0*/ 	.word	0x00002fe0
        /*02b4*/ 	.word	0x00000000
        /*02b8*/ 	.word	0x00000000
        /*02bc*/ 	.short	0x010a
        /*02be*/ 	.byte	0xff
	.zero		1


	//   ....[25]....
        /*02c0*/ 	.word	0x00003040
        /*02c4*/ 	.word	0x00000009
        /*02c8*/ 	.word	0x00000048
        /*02cc*/ 	.short	0x010a
        /*02ce*/ 	.byte	0xff
	.zero		1


	//   ....[26]....
        /*02d0*/ 	.word	0x000030b0
        /*02d4*/ 	.word	0x00000005
        /*02d8*/ 	.word	0x00000040
        /*02dc*/ 	.short	0x010a
        /*02de*/ 	.byte	0xff
	.zero		1


	//----- nvinfo : EIATTR_NUM_MBARRIERS
	.align		4
.L_48:
        /*02e0*/ 	.byte	0x03, 0x38
        /*02e2*/ 	.short	0x000a


	//----- nvinfo : EIATTR_EXIT_INSTR_OFFSETS
	.align		4
        /*02e4*/ 	.byte	0x04, 0x1c
        /*02e6*/ 	.short	(.L_50 - .L_49)


	//   ....[0]....
.L_49:
        /*02e8*/ 	.word	0x00001b50


	//   ....[1]....
        /*02ec*/ 	.word	0x00002e20


	//----- nvinfo : EIATTR_REQNTID
	.align		4
.L_50:
        /*02f0*/ 	.byte	0x04, 0x10
        /*02f2*/ 	.short	(.L_52 - .L_51)
.L_51:
        /*02f4*/ 	.word	0x000000c0
        /*02f8*/ 	.word	0x00000001
        /*02fc*/ 	.word	0x00000001


	//----- nvinfo : EIATTR_CRS_STACK_SIZE
	.align		4
.L_52:
        /*0300*/ 	.byte	0x04, 0x1e
        /*0302*/ 	.short	(.L_54 - .L_53)
.L_53:
        /*0304*/ 	.word	0x00000000


	//----- nvinfo : EIATTR_CBANK_PARAM_SIZE
	.align		4
.L_54:
        /*0308*/ 	.byte	0x03, 0x19
        /*030a*/ 	.short	0x02ec


	//----- nvinfo : EIATTR_PARAM_CBANK
	.align		4
        /*030c*/ 	.byte	0x04, 0x0a
        /*030e*/ 	.short	(.L_56 - .L_55)
	.align		4
.L_55:
        /*0310*/ 	.word	index@(.nv.constant0.kernel_cutlass_kernel_cudnngemm_amaxdense_blockscaled_gemm_persistent_amaxSm100BlockScaledPersistentDenseGemmKernel_object_at__TiledMMA_ThrLayoutVMNK11110000_PermutationMNK____MMAAtom_Thr_0)
        /*0314*/ 	.short	0x0380
        /*0316*/ 	.short	0x02ec


	//----- nvinfo : EIATTR_SW_WAR
	.align		4
.L_56:
        /*0318*/ 	.byte	0x04, 0x36
        /*031a*/ 	.short	(.L_58 - .L_57)
.L_57:
        /*031c*/ 	.word	0x00000008
.L_58:


//--------------------- .nv.compat                --------------------------
	.section	.nv.compat,"",@"SHT_CUDA_COMPAT_INFO"
	.align	4
        /*0000*/ 	.byte	0x02, 0x02, 0x02, 0x00, 0x02, 0x05, 0x05, 0x00, 0x02, 0x03, 0x01, 0x00, 0x02, 0x06, 0x01, 0x00


//--------------------- .nv.callgraph             --------------------------
	.section	.nv.callgraph,"",@"SHT_CUDA_CALLGRAPH"
	.align	4
	.sectionentsize	8
	.align		4
        /*0000*/ 	.word	0x00000000
	.align		4
        /*0004*/ 	.word	0xffffffff
	.align		4
        /*0008*/ 	.word	0x00000000
	.align		4
        /*000c*/ 	.word	0xfffffffe
	.align		4
        /*0010*/ 	.word	0x00000000
	.align		4
        /*0014*/ 	.word	0xfffffffd
	.align		4
        /*0018*/ 	.word	0x00000000
	.align		4
        /*001c*/ 	.word	0xfffffffc


//--------------------- .text.kernel_cutlass_kernel_cudnngemm_amaxdense_blockscaled_gemm_persistent_amaxSm100BlockScaledPersistentDenseGemmKernel_object_at__TiledMMA_ThrLayoutVMNK11110000_PermutationMNK____MMAAtom_Thr_0 --------------------------
	.section	.text.kernel_cutlass_kernel_cudnngemm_amaxdense_blockscaled_gemm_persistent_amaxSm100BlockScaledPersistentDenseGemmKernel_object_at__TiledMMA_ThrLayoutVMNK11110000_PermutationMNK____MMAAtom_Thr_0,"ax",@progbits
	.align	128
        .global         kernel_cutlass_kernel_cudnngemm_amaxdense_blockscaled_gemm_persistent_amaxSm100BlockScaledPersistentDenseGemmKernel_object_at__TiledMMA_ThrLayoutVMNK11110000_PermutationMNK____MMAAtom_Thr_0
        .type           kernel_cutlass_kernel_cudnngemm_amaxdense_blockscaled_gemm_persistent_amaxSm100BlockScaledPersistentDenseGemmKernel_object_at__TiledMMA_ThrLayoutVMNK11110000_PermutationMNK____MMAAtom_Thr_0,@function
        .size           kernel_cutlass_kernel_cudnngemm_amaxdense_blockscaled_gemm_persistent_amaxSm100BlockScaledPersistentDenseGemmKernel_object_at__TiledMMA_ThrLayoutVMNK11110000_PermutationMNK____MMAAtom_Thr_0,(.L_x_56 - kernel_cutlass_kernel_cudnngemm_amaxdense_blockscaled_gemm_persistent_amaxSm100BlockScaledPersistentDenseGemmKernel_object_at__TiledMMA_ThrLayoutVMNK11110000_PermutationMNK____MMAAtom_Thr_0)
        .other          kernel_cutlass_kernel_cudnngemm_amaxdense_blockscaled_gemm_persistent_amaxSm100BlockScaledPersistentDenseGemmKernel_object_at__TiledMMA_ThrLayoutVMNK11110000_PermutationMNK____MMAAtom_Thr_0,@"STO_CUDA_ENTRY STV_DEFAULT"
kernel_cutlass_kernel_cudnngemm_amaxdense_blockscaled_gemm_persistent_amaxSm100BlockScaledPersistentDenseGemmKernel_object_at__TiledMMA_ThrLayoutVMNK11110000_PermutationMNK____MMAAtom_Thr_0:
.text.kernel_cutlass_kernel_cudnngemm_amaxdense_blockscaled_gemm_persistent_amaxSm100BlockScaledPersistentDenseGemmKernel_object_at__TiledMMA_ThrLayoutVMNK11110000_PermutationMNK____MMAAtom_Thr_0:
[----:B------:R-:W1:Y:S01]  /*0000*/  LDC R1, c[0x0][0x37c] ;  /* 0x0000df00ff017b82 */ /* 0x000e620000000800 */
[----:B------:R-:W2:Y:S07]  /*0010*/  S2R R3, SR_TID.X ;  /* 0x0000000000037919 */ /* 0x000eae0000002100 */
[----:B------:R-:W3:Y:S01]  /*0020*/  S2UR UR12, SR_CgaCtaId ;  /* 0x00000000000c79c3 */ /* 0x000ee20000008800 */
[----:B------:R-:W4:Y:S01]  /*0030*/  LDCU.U8 UR8, c[0x0][0x382] ;  /* 0x00007040ff0877ac */ /* 0x000f220008000000 */
[----:B------:R-:W5:Y:S01]  /*0040*/  LDCU.U8 UR5, c[0x0][0x381] ;  /* 0x00007020ff0577ac */ /* 0x000f620008000000 */
[----:B------:R-:W2:Y:S01]  /*0050*/  LDCU UR6, c[0x0][0x36c] ;  /* 0x00006d80ff0677ac */ /* 0x000ea20008000800 */
[----:B------:R-:W-:Y:S01]  /*0060*/  UMOV UR29, 0x1 ;  /* 0x00000001001d7882 */ /* 0x000fe20000000000 */
[----:B----4-:R-:W-:-:S02]  /*0070*/  ULOP3.LUT UR8, UR8, 0x1, URZ, 0xc0, !UPT ;  /* 0x0000000108087892 */ /* 0x010fc4000f8ec0ff */
[----:B-----5:R-:W-:Y:S02]  /*0080*/  ULOP3.LUT UR5, UR5, 0x1, URZ, 0xc0, !UPT ;  /* 0x0000000105057892 */ /* 0x020fe4000f8ec0ff */
[----:B---3--:R-:W-:Y:S02]  /*0090*/  ULEA.HI UR7, UR12, UR12, URZ, 0x1 ;  /* 0x0000000c0c077291 */ /* 0x008fe4000f8f08ff */
[----:B--2---:R-:W-:Y:S02]  /*00a0*/  UISETP.EQ.U32.AND UP3, UPT, UR6, 0x1, UPT ;  /* 0x000000010600788c */ /* 0x004fe4000bf62070 */
[----:B------:R-:W-:Y:S01]  /*00b0*/  ULOP3.LUT UR7, UR7, 0xfffffffe, URZ, 0xc0, !UPT ;  /* 0xfffffffe07077892 */ /* 0x000fe2000f8ec0ff */
[----:B------:R-:W-:Y:S01]  /*00c0*/  SHF.R.U32.HI R5, RZ, 0x5, R3 ;  /* 0x00000005ff057819 */ /* 0x000fe20000011603 */
[----:B------:R-:W-:Y:S02]  /*00d0*/  UISETP.NE.U32.AND UP6, UPT, UR8, 0x1, UPT ;  /* 0x000000010800788c */ /* 0x000fe4000bfc5070 */
[----:B------:R-:W-:Y:S01]  /*00e0*/  UIADD3 UR28, UPT, UPT, -UR7, UR12, URZ ;  /* 0x0000000c071c7290 */ /* 0x000fe2000fffe1ff */
[C---:B------:R-:W-:Y:S01]  /*00f0*/  R2UR UR4, R5.reuse ;  /* 0x00000000050472ca */ /* 0x040fe200000e0000 */
[----:B------:R-:W-:Y:S01]  /*0100*/  UISETP.NE.U32.AND UP5, UPT, UR5, 0x1, UPT ;  /* 0x000000010500788c */ /* 0x000fe2000bfa5070 */
[----:B------:R-:W-:Y:S01]  /*0110*/  ISETP.NE.AND P0, PT, R5, 0x5, PT ;  /* 0x000000050500780c */ /* 0x000fe20003f05270 */
[----:B------:R-:W-:-:S10]  /*0120*/  USHF.L.U32 UR29, UR29, UR28, URZ ;  /* 0x0000001c1d1d7299 */ /* 0x000fd400080006ff */
[----:B------:R-:W-:Y:S02]  /*0130*/  UISETP.NE.AND UP4, UPT, UR4, URZ, UPT ;  /* 0x000000ff0400728c */ /* 0x000fe4000bf85270 */
[----:B-1----:R-:W-:Y:S09]  /*0140*/  @P0 BRA `(.L_x_0) ;  /* 0x0000000000440947 */ /* 0x002ff20003800000 */
[----:B------:R-:W1:Y:S02]  /*0150*/  LDCU.64 UR4, c[0x0][0x348] ;  /* 0x00006900ff0477ac */ /* 0x000e640008000a00 */
[----:B-1----:R-:W-:Y:S02]  /*0160*/  UIADD3 UR14, UP1, UPT, UR4, 0x40, URZ ;  /* 0x00000040040e7890 */ /* 0x002fe4000ff3e0ff */
[----:B------:R-:W-:Y:S02]  /*0170*/  UIADD3 UR10, UP0, UPT, UR4, 0xc0, URZ ;  /* 0x000000c0040a7890 */ /* 0x000fe4000ff1e0ff */
[----:B------:R-:W-:Y:S02]  /*0180*/  UIADD3 UR8, UP2, UPT, UR4, 0x140, URZ ;  /* 0x0000014004087890 */ /* 0x000fe4000ff5e0ff */
[----:B------:R-:W-:Y:S02]  /*0190*/  UIADD3.X UR15, UPT, UPT, URZ, UR5, URZ, UP1, !UPT ;  /* 0x00000005ff0f7290 */ /* 0x000fe40008ffe4ff */
[----:B------:R-:W-:-:S02]  /*01a0*/  UIADD3 UR6, UP1, UPT, UR4, 0x1c0, URZ ;  /* 0x000001c004067890 */ /* 0x000fc4000ff3e0ff */
[----:B------:R-:W-:Y:S02]  /*01b0*/  UIADD3.X UR11, UPT, UPT, URZ, UR5, URZ, UP0, !UPT ;  /* 0x00000005ff0b7290 */ /* 0x000fe400087fe4ff */
[----:B------:R-:W-:Y:S02]  /*01c0*/  UIADD3 UR4, UP0, UPT, UR4, 0x240, URZ ;  /* 0x0000024004047890 */ /* 0x000fe4000ff1e0ff */
[----:B------:R-:W-:Y:S01]  /*01d0*/  UIADD3.X UR9, UPT, UPT, URZ, UR5, URZ, UP2, !UPT ;  /* 0x00000005ff097290 */ /* 0x000fe200097fe4ff */
[----:B------:R1:W-:Y:S01]  /*01e0*/  UTMACCTL.PF [UR14] ;  /* 0x000000000e0079b9 */ /* 0x0003e20008040000 */
[----:B------:R-:W-:-:S03]  /*01f0*/  UIADD3.X UR7, UPT, UPT, URZ, UR5, URZ, UP1, !UPT ;  /* 0x00000005ff077290 */ /* 0x000fc60008ffe4ff */
[----:B------:R1:W-:Y:S01]  /*0200*/  UTMACCTL.PF [UR10] ;  /* 0x000000000a0079b9 */ /* 0x0003e20008040000 */
[----:B------:R-:W-:-:S03]  /*0210*/  UIADD3.X UR5, UPT, UPT, URZ, UR5, URZ, UP0, !UPT ;  /* 0x00000005ff057290 */ /* 0x000fc600087fe4ff */
[----:B------:R1:W-:Y:S02]  /*0220*/  UTMACCTL.PF [UR8] ;  /* 0x00000000080079b9 */ /* 0x0003e40008040000 */
[----:B------:R1:W-:Y:S04]  /*0230*/  UTMACCTL.PF [UR6] ;  /* 0x00000000060079b9 */ /* 0x0003e80008040000 */
[----:B------:R1:W-:Y:S02]  /*0240*/  UTMACCTL.PF [UR4] ;  /* 0x00000000040079b9 */ /* 0x0003e40008040000 */
[----:B-1----:R-:W-:Y:S01]  /*0250*/  NOP ;  /* 0x0000000000007918 */ /* 0x002fe20000000000 */
.L_x_0:
[----:B------:R-:W-:Y:S05]  /*0260*/  BRA.U UP4, `(.L_x_1) ;  /* 0x0000000104507547 */ /* 0x000fea000b800000 */
[----:B------:R-:W-:Y:S01]  /*0270*/  UMOV UR5, 0x400 ;  /* 0x0000040000057882 */ /* 0x000fe20000000000 */
[----:B------:R-:W-:Y:S01]  /*0280*/  UMOV UR6, 0x1 ;  /* 0x0000000100067882 */ /* 0x000fe20000000000 */
[----:B------:R-:W-:Y:S02]  /*0290*/  ULEA UR5, UR12, UR5, 0x18 ;  /* 0x000000050c057291 */ /* 0x000fe4000f8ec0ff */
[----:B------:R-:W-:-:S04]  /*02a0*/  UIADD3 UR6, UPT, UPT, -UR6, 0x100000, URZ ;  /* 0x0010000006067890 */ /* 0x000fc8000fffe1ff */
[----:B------:R-:W-:Y:S02]  /*02b0*/  USHF.L.U32 UR7, UR6, 0xb, URZ ;  /* 0x0000000b06077899 */ /* 0x000fe400080006ff */
[----:B------:R-:W-:Y:S01]  /*02c0*/  USHF.L.U32 UR6, UR6, 0x1, URZ ;  /* 0x0000000106067899 */ /* 0x000fe200080006ff */
[----:B------:R-:W-:Y:S02]  /*02d0*/  UMOV UR4, 0x2 ;  /* 0x0000000200047882 */ /* 0x000fe40000000000 */
[----:B------:R-:W-:-:S04]  /*02e0*/  UIADD3 UR8, UPT, UPT, -UR4, 0x100000, URZ ;  /* 0x0010000004087890 */ /* 0x000fc8000fffe1ff */
[----:B------:R-:W-:Y:S02]  /*02f0*/  USHF.L.U32 UR9, UR8, 0xb, URZ ;  /* 0x0000000b08097899 */ /* 0x000fe400080006ff */
[----:B------:R-:W-:Y:S01]  /*0300*/  USHF.L.U32 UR8, UR8, 0x1, URZ ;  /* 0x0000000108087899 */ /* 0x000fe200080006ff */
[----:B------:R-:W1:Y:S02]  /*0310*/  FENCE.VIEW.ASYNC.S ;  /* 0x00000000000073c6 */ /* 0x000e640000000000 */
[----:B-1----:R1:W2:Y:S01]  /*0320*/  SYNCS.EXCH.64 URZ, [UR5], UR6 ;  /* 0x0000000605ff75b2 */ /* 0x0022a20008000100 */
[----:B------:R1:W3:Y:S01]  /*0330*/  SYNCS.EXCH.64 URZ, [UR5+0x8], UR6 ;  /* 0x0000080605ff75b2 */ /* 0x0002e20008000100 */
[----:B------:R1:W4:Y:S01]  /*0340*/  SYNCS.EXCH.64 URZ, [UR5+0x10], UR6 ;  /* 0x0000100605ff75b2 */ /* 0x0003220008000100 */
[----:B------:R1:W5:Y:S06]  /*0350*/  SYNCS.EXCH.64 URZ, [UR5+0x18], UR6 ;  /* 0x0000180605ff75b2 */ /* 0x00036c0008000100 */
[----:B------:R1:W1:Y:S01]  /*0360*/  SYNCS.EXCH.64 URZ, [UR5+0x20], UR8 ;  /* 0x0000200805ff75b2 */ /* 0x0002620008000100 */
[----:B------:R1:W1:Y:S01]  /*0370*/  SYNCS.EXCH.64 URZ, [UR5+0x28], UR8 ;  /* 0x0000280805ff75b2 */ /* 0x0002620008000100 */
[----:B------:R1:W1:Y:S01]  /*0380*/  SYNCS.EXCH.64 URZ, [UR5+0x30], UR8 ;  /* 0x0000300805ff75b2 */ /* 0x0002620008000100 */
[----:B------:R1:W1:Y:S01]  /*0390*/  SYNCS.EXCH.64 URZ, [UR5+0x38], UR8 ;  /* 0x0000380805ff75b2 */ /* 0x0002620008000100 */
[----:B------:R-:W-:Y:S01]  /*03a0*/  NOP ;  /* 0x0000000000007918 */ /* 0x000fe20000000000 */
.L_x_1:
[----:B------:R-:W-:Y:S01]  /*03b0*/  NOP ;  /* 0x0000000000007918 */ /* 0x000fe20000000000 */
[----:B------:R-:W-:Y:S05]  /*03c0*/  BRA.U !UP3, `(.L_x_2) ;  /* 0x000000010b087547 */ /* 0x000fea000b800000 */
[----:B-12345:R-:W-:Y:S01]  /*03d0*/  UCGABAR_ARV ;  /* 0x00000000000079c7 */ /* 0x03efe20008000000 */
[----:B------:R-:W-:Y:S05]  /*03e0*/  BRA `(.L_x_3) ;  /* 0x0000000000047947 */ /* 0x000fea0003800000 */
.L_x_2:
[----:B-12345:R-:W-:Y:S01]  /*03f0*/  NOP ;  /* 0x0000000000007918 */ /* 0x03efe20000000000 */
.L_x_3:
[----:B------:R-:W-:Y:S05]  /*0400*/  BRA.U !UP3, `(.L_x_4) ;  /* 0x000000010b0c7547 */ /* 0x000fea000b800000 */
[----:B------:R-:W-:Y:S01]  /*0410*/  UCGABAR_WAIT ;  /* 0x0000000000007dc7 */ /* 0x000fe20008000000 */
[----:B------:R-:W-:Y:S01]  /*0420*/  CCTL.IVALL ;  /* 0x00000000ff00798f */ /* 0x000fe20002000000 */
[----:B------:R-:W-:Y:S05]  /*0430*/  BRA `(.L_x_5) ;  /* 0x0000000000047947 */ /* 0x000fea0003800000 */
.L_x_4:
[----:B------:R-:W-:Y:S06]  /*0440*/  BAR.SYNC.DEFER_BLOCKING 0x0 ;  /* 0x0000000000007b1d */ /* 0x000fec0000010000 */
.L_x_5:
[----:B------:R-:W-:Y:S01]  /*0450*/  @!UP4 UMOV UR6, 0x400 ;  /* 0x000004000006c882 */ /* 0x000fe20000000000 */
[----:B------:R-:W-:Y:S01]  /*0460*/  UMOV UR5, 0x1 ;  /* 0x0000000100057882 */ /* 0x000fe20000000000 */
[----:B------:R-:W-:Y:S01]  /*0470*/  UMOV UR4, 0x4 ;  /* 0x0000000400047882 */ /* 0x000fe20000000000 */
[----:B------:R-:W-:Y:S02]  /*0480*/  @!UP4 ULEA UR6, UR12, UR6, 0x18 ;  /* 0x000000060c06c291 */ /* 0x000fe4000f8ec0ff */
[----:B------:R-:W-:-:S04]  /*0490*/  @!UP4 UIADD3 UR8, UPT, UPT, -UR5, 0x100000, URZ ;  /* 0x001000000508c890 */ /* 0x000fc8000fffe1ff */
[----:B------:R-:W-:Y:S02]  /*04a0*/  @!UP4 USHF.L.U32 UR9, UR8, 0xb, URZ ;  /* 0x0000000b0809c899 */ /* 0x000fe400080006ff */
[----:B------:R-:W-:Y:S02]  /*04b0*/  @!UP4 USHF.L.U32 UR8, UR8, 0x1, URZ ;  /* 0x000000010808c899 */ /* 0x000fe400080006ff */
[----:B------:R-:W-:-:S04]  /*04c0*/  @!UP4 UIADD3 UR4, UPT, UPT, -UR4, 0x100000, URZ ;  /* 0x001000000404c890 */ /* 0x000fc8000fffe1ff */
[----:B------:R-:W-:Y:S02]  /*04d0*/  @!UP4 USHF.L.U32 UR5, UR4, 0xb, URZ ;  /* 0x0000000b0405c899 */ /* 0x000fe400080006ff */
[----:B------:R-:W-:Y:S01]  /*04e0*/  @!UP4 USHF.L.U32 UR4, UR4, 0x1, URZ ;  /* 0x000000010404c899 */ /* 0x000fe200080006ff */
[----:B------:R-:W1:Y:S03]  /*04f0*/  FENCE.VIEW.ASYNC.S ;  /* 0x00000000000073c6 */ /* 0x000e660000000000 */
[----:B-1----:R1:W2:Y:S08]  /*0500*/  @!UP4 SYNCS.EXCH.64 URZ, [UR6+0x40], UR8 ;  /* 0x0000400806ffc5b2 */ /* 0x0022b00008000100 */
[----:B------:R1:W3:Y:S01]  /*0510*/  @!UP4 SYNCS.EXCH.64 URZ, [UR6+0x48], UR4 ;  /* 0x0000480406ffc5b2 */ /* 0x0002e20008000100 */
[----:B------:R-:W-:Y:S01]  /*0520*/  NOP ;  /* 0x0000000000007918 */ /* 0x000fe20000000000 */
[----:B------:R-:W-:Y:S05]  /*0530*/  BRA.U !UP3, `(.L_x_6) ;  /* 0x000000010b087547 */ /* 0x000fea000b800000 */
[----:B--23--:R-:W-:Y:S01]  /*0540*/  UCGABAR_ARV ;  /* 0x00000000000079c7 */ /* 0x00cfe20008000000 */
[----:B------:R-:W-:Y:S05]  /*0550*/  BRA `(.L_x_7) ;  /* 0x0000000000047947 */ /* 0x000fea0003800000 */
.L_x_6:
[----:B--23--:R-:W-:Y:S01]  /*0560*/  NOP ;  /* 0x0000000000007918 */ /* 0x00cfe20000000000 */
.L_x_7:
[----:B------:R-:W-:Y:S05]  /*0570*/  BRA.U !UP3, `(.L_x_8) ;  /* 0x000000010b0c7547 */ /* 0x000fea000b800000 */
[----:B------:R-:W-:Y:S01]  /*0580*/  UCGABAR_WAIT ;  /* 0x0000000000007dc7 */ /* 0x000fe20008000000 */
[----:B------:R-:W-:Y:S01]  /*0590*/  CCTL.IVALL ;  /* 0x00000000ff00798f */ /* 0x000fe20002000000 */
[----:B------:R-:W-:Y:S05]  /*05a0*/  BRA `(.L_x_9) ;  /* 0x0000000000047947 */ /* 0x000fea0003800000 */
.L_x_8:
[----:B------:R-:W-:Y:S06]  /*05b0*/  BAR.SYNC.DEFER_BLOCKING 0x0 ;  /* 0x0000000000007b1d */ /* 0x000fec0000010000 */
.L_x_9:
[----:B------:R-:W-:Y:S01]  /*05c0*/  NOP ;  /* 0x0000000000007918 */ /* 0x000fe20000000000 */
[----:B------:R-:W-:Y:S05]  /*05d0*/  BRA.U !UP3, `(.L_x_10) ;  /* 0x000000010b087547 */ /* 0x000fea000b800000 */
[----:B------:R-:W-:Y:S01]  /*05e0*/  UCGABAR_ARV ;  /* 0x00000000000079c7 */ /* 0x000fe20008000000 */
[----:B------:R-:W-:Y:S05]  /*05f0*/  BRA `(.L_x_11) ;  /* 0x0000000000047947 */ /* 0x000fea0003800000 */
.L_x_10:
[----:B------:R-:W-:Y:S01]  /*0600*/  NOP ;  /* 0x0000000000007918 */ /* 0x000fe20000000000 */
.L_x_11:
[----:B------:R-:W-:Y:S05]  /*0610*/  BRA.U !UP3, `(.L_x_12) ;  /* 0x000000010b0c7547 */ /* 0x000fea000b800000 */
[----:B------:R-:W-:Y:S01]  /*0620*/  UCGABAR_WAIT ;  /* 0x0000000000007dc7 */ /* 0x000fe20008000000 */
[----:B------:R-:W-:Y:S01]  /*0630*/  CCTL.IVALL ;  /* 0x00000000ff00798f */ /* 0x000fe20002000000 */
[----:B------:R-:W-:Y:S05]  /*0640*/  BRA `(.L_x_13) ;  /* 0x0000000000047947 */ /* 0x000fea0003800000 */
.L_x_12:
[----:B------:R-:W-:Y:S06]  /*0650*/  BAR.SYNC.DEFER_BLOCKING 0x0 ;  /* 0x0000000000007b1d */ /* 0x000fec0000010000 */
.L_x_13:
[----:B------:R-:W2:Y:S01]  /*0660*/  LDCU.U8 UR23, c[0x0][0x650] ;  /* 0x0000ca00ff1777ac */ /* 0x000ea20008000000 */
[----:B------:R-:W3:Y:S01]  /*0670*/  LDCU.U8 UR22, c[0x0][0x651] ;  /* 0x0000ca20ff1677ac */ /* 0x000ee20008000000 */
[----:B------:R-:W4:Y:S01]  /*0680*/  LDCU.U8 UR21, c[0x0][0x65c] ;  /* 0x0000cb80ff1577ac */ /* 0x000f220008000000 */
[----:B------:R-:W5:Y:S01]  /*0690*/  LDCU.U8 UR15, c[0x0][0x668] ;  /* 0x0000cd00ff0f77ac */ /* 0x000f620008000000 */
[----:B------:R-:W1:Y:S01]  /*06a0*/  LDCU.U8 UR14, c[0x0][0x669] ;  /* 0x0000cd20ff0e77ac */ /* 0x000e620008000000 */
[----:B------:R-:W1:Y:S01]  /*06b0*/  LDCU.U8 UR13, c[0x0][0x65d] ;  /* 0x0000cba0ff0d77ac */ /* 0x000e620008000000 */
[----:B------:R-:W-:Y:S05]  /*06c0*/  @P0 BRA `(.L_x_14) ;  /* 0x00000008008c0947 */ /* 0x000fea0003800000 */
[----:B------:R-:W5:Y:S01]  /*06d0*/  S2UR UR39, SR_CTAID.Z ;  /* 0x00000000002779c3 */ /* 0x000f620000002700 */
[----:B------:R-:W-:Y:S01]  /*06e0*/  UMOV UR38, 0x1 ;  /* 0x0000000100267882 */ /* 0x000fe20000000000 */
[----:B------:R-:W-:Y:S01]  /*06f0*/  UMOV UR37, URZ ;  /* 0x000000ff00257c82 */ /* 0x000fe20008000000 */
[----:B-----5:R-:W-:-:S09]  /*0700*/  UISETP.GT.U32.AND UP0, UPT, UR39, 0xff, UPT ;  /* 0x000000ff2700788c */ /* 0x020fd2000bf04070 */
[----:B------:R-:W-:Y:S05]  /*0710*/  BRA.U UP0, `(.L_x_15) ;  /* 0x00000009001c7547 */ /* 0x000fea000b800000 */
[----:B-1----:R-:W1:Y:S01]  /*0720*/  LDCU.64 UR4, c[0x0][0x648] ;  /* 0x0000c900ff0477ac */ /* 0x002e620008000a00 */
[----:B------:R-:W5:Y:S01]  /*0730*/  S2UR UR33, SR_CgaCtaId ;  /* 0x00000000002179c3 */ /* 0x000f620000008800 */
[----:B------:R-:W4:Y:S01]  /*0740*/  LDCU UR8, c[0x0][0x658] ;  /* 0x0000cb00ff0877ac */ /* 0x000f220008000800 */
[----:B------:R-:W3:Y:S06]  /*0750*/  LDCU UR10, c[0x0][0x374] ;  /* 0x00006e80ff0a77ac */ /* 0x000eec0008000800 */
[----:B------:R-:W2:Y:S01]  /*0760*/  S2UR UR34, SR_CTAID.X ;  /* 0x00000000002279c3 */ /* 0x000ea20000002500 */
[----:B------:R-:W2:Y:S01]  /*0770*/  LDCU.64 UR48, c[0x0][0x348] ;  /* 0x00006900ff3077ac */ /* 0x000ea20008000a00 */
[----:B------:R-:W-:Y:S01]  /*0780*/  UMOV UR37, URZ ;  /* 0x000000ff00257c82 */ /* 0x000fe20008000000 */
[----:B------:R-:W-:Y:S01]  /*0790*/  UMOV UR38, 0x1 ;  /* 0x0000000100267882 */ /* 0x000fe20000000000 */
[----:B-1----:R-:W-:-:S04]  /*07a0*/  UIMAD.WIDE.U32 UR6, UR39, UR5, URZ ;  /* 0x00000005270672a5 */ /* 0x002fc8000f8e00ff */
[----:B------:R-:W-:-:S04]  /*07b0*/  UIADD3 UR5, UPT, UPT, UR39, -UR7, URZ ;  /* 0x8000000727057290 */ /* 0x000fc8000fffe0ff */
[----:B--2---:R-:W-:-:S04]  /*07c0*/  USHF.R.U32.HI UR5, URZ, UR23, UR5 ;  /* 0x00000017ff057299 */ /* 0x004fc80008011605 */
[----:B------:R-:W-:-:S04]  /*07d0*/  UIADD3 UR5, UPT, UPT, UR7, UR5, URZ ;  /* 0x0000000507057290 */ /* 0x000fc8000fffe0ff */
[----:B---3--:R-:W-:-:S04]  /*07e0*/  USHF.R.U32.HI UR6, URZ, UR22, UR5 ;  /* 0x00000016ff067299 */ /* 0x008fc80008011605 */
[----:B------:R-:W-:-:S04]  /*07f0*/  UIADD3 UR6, UPT, UPT, -UR6, URZ, URZ ;  /* 0x000000ff06067290 */ /* 0x000fc8000fffe1ff */
[----:B------:R-:W-:Y:S01]  /*0800*/  UIMAD UR6, UR6, UR4, UR39 ;  /* 0x00000004060672a4 */ /* 0x000fe2000f8e0227 */
[----:B------:R-:W1:Y:S03]  /*0810*/  LDCU.64 UR4, c[0x0][0x660] ;  /* 0x0000cc00ff0477ac */ /* 0x000e660008000a00 */
[----:B----4-:R-:W-:-:S04]  /*0820*/  UIMAD.WIDE.U32 UR8, UR6, UR8, URZ ;  /* 0x00000008060872a5 */ /* 0x010fc8000f8e00ff */
[----:B------:R-:W-:-:S04]  /*0830*/  UIADD3 UR7, UPT, UPT, UR6, -UR9, URZ ;  /* 0x8000000906077290 */ /* 0x000fc8000fffe0ff */
[----:B------:R-:W-:-:S03]  /*0840*/  USHF.R.U32.HI UR7, URZ, UR21, UR7 ;  /* 0x00000015ff077299 */ /* 0x000fc60008011607 */
[----:B------:R-:W2:Y:S01]  /*0850*/  LDCU UR8, c[0x0][0x370] ;  /* 0x00006e00ff0877ac */ /* 0x000ea20008000800 */
[----:B------:R-:W-:Y:S01]  /*0860*/  UIADD3 UR7, UPT, UPT, UR9, UR7, URZ ;  /* 0x0000000709077290 */ /* 0x000fe2000fffe0ff */
[----:B------:R-:W3:Y:S03]  /*0870*/  LDCU UR36, c[0x0][0x378] ;  /* 0x00006f00ff2477ac */ /* 0x000ee60008000800 */
[----:B------:R-:W-:-:S04]  /*0880*/  USHF.R.U32.HI UR7, URZ, UR13, UR7 ;  /* 0x0000000dff077299 */ /* 0x000fc80008011607 */
[----:B-1----:R-:W-:Y:S02]  /*0890*/  UIMAD.WIDE.U32 UR16, UR7, UR5, URZ ;  /* 0x00000005071072a5 */ /* 0x002fe4000f8e00ff */
[----:B--2---:R-:W-:-:S05]  /*08a0*/  UIMAD UR8, UR10, UR8, URZ ;  /* 0x000000080a0872a4 */ /* 0x004fca000f8e02ff */
[----:B------:R-:W-:Y:S02]  /*08b0*/  UMOV UR5, UR17 ;  /* 0x0000001100057c82 */ /* 0x000fe40008000000 */
[----:B------:R-:W-:Y:S02]  /*08c0*/  UIADD3 UR9, UPT, UPT, UR7, -UR5, URZ ;  /* 0x8000000507097290 */ /* 0x000fe4000fffe0ff */
[----:B---3--:R-:W-:Y:S02]  /*08d0*/  UIMAD UR36, UR8, UR36, URZ ;  /* 0x00000024082472a4 */ /* 0x008fe4000f8e02ff */
[----:B------:R-:W-:Y:S02]  /*08e0*/  USHF.R.U32.HI UR9, URZ, UR15, UR9 ;  /* 0x0000000fff097299 */ /* 0x000fe40008011609 */
[----:B------:R-:W-:Y:S02]  /*08f0*/  ULEA.HI UR36, UR36, UR36, URZ, 0x1 ;  /* 0x0000002424247291 */ /* 0x000fe4000f8f08ff */
[----:B------:R-:W-:Y:S01]  /*0900*/  UIADD3 UR9, UPT, UPT, UR5, UR9, URZ ;  /* 0x0000000905097290 */ /* 0x000fe2000fffe0ff */
[----:B------:R-:W1:Y:S03]  /*0910*/  LDCU UR5, c[0x0][0x654] ;  /* 0x0000ca80ff0577ac */ /* 0x000e660008000800 */
[----:B------:R-:W-:Y:S01]  /*0920*/  USHF.R.U32.HI UR9, URZ, UR14, UR9 ;  /* 0x0000000eff097299 */ /* 0x000fe20008011609 */
[----:B------:R-:W-:Y:S01]  /*0930*/  UMOV UR8, 0x400 ;  /* 0x0000040000087882 */ /* 0x000fe20000000000 */
[----:B------:R-:W-:-:S02]  /*0940*/  USHF.R.S32.HI UR36, URZ, 0x1, UR36 ;  /* 0x00000001ff247899 */ /* 0x000fc40008011424 */
[----:B------:R-:W-:Y:S02]  /*0950*/  UIADD3 UR9, UPT, UPT, -UR9, URZ, URZ ;  /* 0x000000ff09097290 */ /* 0x000fe4000fffe1ff */
[----:B-----5:R-:W-:Y:S02]  /*0960*/  ULEA UR33, UR33, UR8, 0x18 ;  /* 0x0000000821217291 */ /* 0x020fe4000f8ec0ff */
[----:B------:R-:W-:Y:S02]  /*0970*/  UIMAD UR4, UR9, UR4, UR7 ;  /* 0x00000004090472a4 */ /* 0x000fe4000f8e0207 */
[----:B------:R-:W-:-:S04]  /*0980*/  UIADD3 UR7, UPT, UPT, -UR7, URZ, URZ ;  /* 0x000000ff07077290 */ /* 0x000fc8000fffe1ff */
[----:B-1----:R-:W-:-:S12]  /*0990*/  UIMAD UR5, UR7, UR5, UR6 ;  /* 0x00000005070572a4 */ /* 0x002fd8000f8e0206 */
.L_x_19:
[----:B------:R-:W-:Y:S01]  /*09a0*/  USHF.L.U32 UR6, UR38, 0x1f, URZ ;  /* 0x0000001f26067899 */ /* 0x000fe200080006ff */
[----:B------:R-:W-:Y:S01]  /*09b0*/  HFMA2 R2, -RZ, RZ, 0, -16 ;  /* 0x0000cc00ff027431 */ /* 0x000fe200000001ff */
[----:B------:R-:W-:Y:S02]  /*09c0*/  ULEA UR7, UR37, UR33, 0x3 ;  /* 0x0000002125077291 */ /* 0x000fe4000f8e18ff */
[----:B------:R-:W-:Y:S02]  /*09d0*/  UIADD3 UR20, UPT, UPT, UR5, UR5, URZ ;  /* 0x0000000505147290 */ /* 0x000fe4000fffe0ff */
[----:B------:R-:W-:Y:S01]  /*09e0*/  MOV R0, UR6 ;  /* 0x0000000600007c02 */ /* 0x000fe20008000f00 */
[----:B------:R-:W-:Y:S02]  /*09f0*/  UIADD3 UR46, UP3, UPT, UR48, 0x40, URZ ;  /* 0x00000040302e7890 */ /* 0x000fe4000ff7e0ff */
[----:B------:R-:W-:Y:S02]  /*0a00*/  UIADD3 UR44, UP2, UPT, UR48, 0xc0, URZ ;  /* 0x000000c0302c7890 */ /* 0x000fe4000ff5e0ff */
[----:B-1----:R1:W2:Y:S01]  /*0a10*/  SYNCS.PHASECHK.TRANS64.TRYWAIT P2, [UR7+0x20], R0 ;  /* 0x00002000ff0075a7 */ /* 0x0022a20008041107 */
[----:B------:R-:W-:-:S02]  /*0a20*/  ULEA UR7, UR4, UR28, 0x1 ;  /* 0x0000001c04077291 */ /* 0x000fc4000f8e08ff */
[----:B------:R-:W-:Y:S02]  /*0a30*/  UIADD3 UR42, UP1, UPT, UR48, 0x140, URZ ;  /* 0x00000140302a7890 */ /* 0x000fe4000ff3e0ff */
[----:B------:R-:W-:Y:S02]  /*0a40*/  UIADD3 UR40, UP0, UPT, UR48, 0x1c0, URZ ;  /* 0x000001c030287890 */ /* 0x000fe4000ff1e0ff */
[----:B------:R-:W-:Y:S02]  /*0a50*/  ULOP3.LUT UR20, UR20, 0x1, UR34, 0xf8, !UPT ;  /* 0x0000000114147892 */ /* 0x000fe4000f8ef822 */
[----:B------:R-:W-:Y:S02]  /*0a60*/  UIADD3 UR12, UPT, UPT, UR28, UR4, UR4 ;  /* 0x000000041c0c7290 */ /* 0x000fe4000fffe004 */
[----:B------:R-:W-:Y:S02]  /*0a70*/  UIADD3.X UR47, UPT, UPT, URZ, UR49, URZ, UP3, !UPT ;  /* 0x00000031ff2f7290 */ /* 0x000fe40009ffe4ff */
[----:B------:R-:W-:-:S02]  /*0a80*/  UIADD3.X UR45, UPT, UPT, URZ, UR49, URZ, UP2, !UPT ;  /* 0x00000031ff2d7290 */ /* 0x000fc400097fe4ff */
[----:B------:R-:W-:Y:S02]  /*0a90*/  UIADD3.X UR43, UPT, UPT, URZ, UR49, URZ, UP1, !UPT ;  /* 0x00000031ff2b7290 */ /* 0x000fe40008ffe4ff */
[----:B------:R-:W-:Y:S02]  /*0aa0*/  UIADD3.X UR41, UPT, UPT, URZ, UR49, URZ, UP0, !UPT ;  /* 0x00000031ff297290 */ /* 0x000fe400087fe4ff */
[----:B------:R-:W-:Y:S02]  /*0ab0*/  USHF.L.U32 UR7, UR7, 0x7, URZ ;  /* 0x0000000707077899 */ /* 0x000fe400080006ff */
[----:B------:R-:W-:Y:S01]  /*0ac0*/  USHF.L.U32 UR27, UR20, 0x7, URZ ;  /* 0x00000007141b7899 */ /* 0x000fe200080006ff */
[----:B------:R-:W-:Y:S01]  /*0ad0*/  UMOV UR35, URZ ;  /* 0x000000ff00237c82 */ /* 0x000fe20008000000 */
[----:B------:R-:W-:Y:S01]  /*0ae0*/  UMOV UR18, URZ ;  /* 0x000000ff00127c82 */ /* 0x000fe20008000000 */
[----:B-1----:R-:W-:-:S09]  /*0af0*/  UMOV UR10, URZ ;  /* 0x000000ff000a7c82 */ /* 0x002fd20008000000 */
.L_x_18:
[----:B---3--:R-:W-:Y:S02]  /*0b00*/  ULEA UR25, UR37, UR33, 0x3 ;  /* 0x0000002125197291 */ /* 0x008fe4000f8e18ff */
[----:B------:R-:W-:Y:S02]  /*0b10*/  USHF.L.U32 UR26, UR35, 0x7, URZ ;  /* 0x00000007231a7899 */ /* 0x000fe400080006ff */
[----:B------:R-:W-:Y:S02]  /*0b20*/  ULEA UR24, UR37, UR33, 0xe ;  /* 0x0000002125187291 */ /* 0x000fe4000f8e70ff */
[----:B------:R-:W-:Y:S02]  /*0b30*/  ULEA UR31, UR37, UR28, 0x1 ;  /* 0x0000001c251f7291 */ /* 0x000fe4000f8e08ff */
[----:B------:R-:W-:Y:S02]  /*0b40*/  ULEA UR16, UR37, UR33, 0xa ;  /* 0x0000002125107291 */ /* 0x000fe4000f8e50ff */
[----:B------:R-:W-:-:S02]  /*0b50*/  ULEA UR8, UR37, UR28, 0x1 ;  /* 0x0000001c25087291 */ /* 0x000fc4000f8e08ff */
[----:B------:R-:W-:Y:S02]  /*0b60*/  UIADD3 UR11, UPT, UPT, UR37, 0x1, URZ ;  /* 0x00000001250b7890 */ /* 0x000fe4000fffe0ff */
[----:B------:R-:W-:Y:S02]  /*0b70*/  UISETP.GT.U32.AND UP0, UPT, UR35, 0x1e, UPT ;  /* 0x0000001e2300788c */ /* 0x000fe4000bf04070 */
[----:B------:R-:W-:Y:S02]  /*0b80*/  UIADD3 UR19, UPT, UPT, UR35, UR35, URZ ;  /* 0x0000002323137290 */ /* 0x000fe4000fffe0ff */
[----:B------:R-:W-:Y:S02]  /*0b90*/  ULEA UR31, UR31, UR33, 0xe ;  /* 0x000000211f1f7291 */ /* 0x000fe4000f8e70ff */
[----:B------:R-:W-:Y:S02]  /*0ba0*/  ULEA UR8, UR8, UR33, 0xa ;  /* 0x0000002108087291 */ /* 0x000fe4000f8e50ff */
[----:B------:R-:W-:-:S02]  /*0bb0*/  UIADD3 UR24, UPT, UPT, UR24, 0x4400, URZ ;  /* 0x0000440018187890 */ /* 0x000fc4000fffe0ff */
[----:B------:R-:W-:Y:S02]  /*0bc0*/  UIADD3 UR16, UPT, UPT, UR16, 0x34400, URZ ;  /* 0x0003440010107890 */ /* 0x000fe4000fffe0ff */
[----:B------:R-:W-:Y:S01]  /*0bd0*/  UISETP.NE.AND UP1, UPT, UR11, 0x4, UPT ;  /* 0x000000040b00788c */ /* 0x000fe2000bf25270 */
[----:B------:R-:W-:Y:S01]  /*0be0*/  UMOV UR30, 0x30000 ;  /* 0x00030000001e7882 */ /* 0x000fe20000000000 */
[----:B------:R-:W-:Y:S01]  /*0bf0*/  UMOV UR5, UR25 ;  /* 0x0000001900057c82 */ /* 0x000fe20008000000 */
[----:B------:R-:W-:Y:S01]  /*0c00*/  UMOV UR6, UR26 ;  /* 0x0000001a00067c82 */ /* 0x000fe20008000000 */
[----:B-12---:R-:W-:Y:S07]  /*0c10*/  @P2 BRA `(.L_x_16) ;  /* 0x0000000000102947 */ /* 0x006fee0003800000 */
[----:B------:R-:W-:-:S06]  /*0c20*/  USHF.L.U32 UR4, UR38, 0x1f, URZ ;  /* 0x0000001f26047899 */ /* 0x000fcc00080006ff */
[----:B------:R-:W-:-:S04]  /*0c30*/  MOV R0, UR4 ;  /* 0x0000000400007c02 */ /* 0x000fc80008000f00 */
[----:B------:R-:W1:Y:S02]  /*0c40*/  SYNCS.PHASECHK.TRANS64.TRYWAIT P0, [UR25+0x20], R0 ;  /* 0x00002000ff0075a7 */ /* 0x000e640008001119 */
[----:B-1----:R-:W-:Y:S05]  /*0c50*/  @!P0 BRA `(.L_x_17) ;  /* 0x0000002000748947 */ /* 0x002fea0003800000 */
.L_x_16:
[----:B------:R-:W-:Y:S02]  /*0c60*/  ELECT P1, URZ, PT ;  /* 0x0000000000ff782f */ /* 0x000fe40003820000 */
[----:B------:R-:W-:Y:S01]  /*0c70*/  PLOP3.LUT P0, PT, PT, PT, UP0, 0x80, 0x8 ;  /* 0x000000000008781c */ /* 0x000fe20003f0f008 */
[----:B------:R-:W-:Y:S01]  /*0c80*/  USEL UR4, URZ, 0x1, UP1 ;  /* 0x00000001ff047887 */ /* 0x000fe20008800000 */
[----:B------:R-:W-:Y:S01]  /*0c90*/  PLOP3.LUT P2, PT, PT, PT, PT, 0x80, 0x8 ;  /* 0x000000000008781c */ /* 0x000fe20003f4f070 */
[----:B------:R-:W-:Y:S02]  /*0ca0*/  USEL UR37, UR11, URZ, UP1 ;  /* 0x000000ff0b257287 */ /* 0x000fe40008800000 */
[----:B------:R-:W-:Y:S02]  /*0cb0*/  ULOP3.LUT UR38, UR38, UR4, URZ, 0x3c, !UPT ;  /* 0x0000000426267292 */ /* 0x000fe4000f8e3cff */
[----:B------:R-:W-:Y:S02]  /*0cc0*/  UIADD3 UR4, UPT, UPT, UR31, 0x14400, URZ ;  /* 0x000144001f047890 */ /* 0x000fe4000fffe0ff */
[----:B------:R-:W-:-:S02]  /*0cd0*/  UIADD3 UR8, UPT, UPT, UR8, 0x35400, URZ ;  /* 0x0003540008087890 */ /* 0x000fc4000fffe0ff */
[----:B------:R-:W-:Y:S01]  /*0ce0*/  @!UP0 USHF.L.U32 UR31, UR38, 0x1f, URZ ;  /* 0x0000001f261f8899 */ /* 0x000fe200080006ff */
[----:B------:R3:W-:Y:S01]  /*0cf0*/  @P1 SYNCS.ARRIVE.TRANS64 RZ, [UR25], R2 ;  /* 0x00000002ffff19a7 */ /* 0x0007e20008000019 */
[----:B------:R-:W-:Y:S01]  /*0d00*/  @!UP0 ULEA UR32, UR37, UR33, 0x3 ;  /* 0x0000002125208291 */ /* 0x000fe2000f8e18ff */
[----:B------:R3:W-:Y:S01]  /*0d10*/  UTMALDG.2D [UR24], [UR46], desc[URZ] ;  /* 0x0000ff182e0075b4 */ /* 0x0007e20008009000 */
[----:B------:R-:W-:Y:S01]  /*0d20*/  UMOV UR17, UR25 ;  /* 0x0000001900117c82 */ /* 0x000fe20008000000 */
[----:B------:R-:W-:Y:S01]  /*0d30*/  UMOV UR9, UR25 ;  /* 0x0000001900097c82 */ /* 0x000fe20008000000 */
[----:B-1----:R-:W-:Y:S01]  /*0d40*/  IMAD.U32 R0, RZ, RZ, UR31 ;  /* 0x0000001fff007e24 */ /* 0x002fe2000f8e00ff */
[----:B------:R-:W-:Y:S01]  /*0d50*/  UMOV UR11, UR19 ;  /* 0x00000013000b7c82 */ /* 0x000fe20008000000 */
[----:B------:R-:W-:Y:S01]  /*0d60*/  UIADD3 UR35, UPT, UPT, UR35, 0x1, URZ ;  /* 0x0000000123237890 */ /* 0x000fe2000fffe0ff */
[----:B------:R3:W-:Y:S03]  /*0d70*/  UTMALDG.2D.MULTICAST [UR4], [UR44], UR30, desc[URZ] ;  /* 0x0000ff042c0073b4 */ /* 0x0007e6000800981e */
[----:B------:R-:W-:Y:S01]  /*0d80*/  UISETP.NE.AND UP0, UPT, UR35, 0x20, UPT ;  /* 0x000000202300788c */ /* 0x000fe2000bf05270 */
[----:B------:R3:W-:Y:S01]  /*0d90*/  UTMALDG.3D [UR16], [UR42], desc[URZ] ;  /* 0x0000ff102a0075b4 */ /* 0x0007e20008011000 */
[----:B------:R3:W-:Y:S01]  /*0da0*/  UTMALDG.3D.MULTICAST [UR8], [UR40], UR30, desc[URZ] ;  /* 0x0000ff08280073b4 */ /* 0x0007e2000801181e */
[----:B------:R3:W1:Y:S06]  /*0db0*/  @!P0 SYNCS.PHASECHK.TRANS64.TRYWAIT P2, [UR32+0x20], R0 ;  /* 0x00002000ff0085a7 */ /* 0x00066c0008041120 */
[----:B------:R-:W-:Y:S05]  /*0dc0*/  BRA.U UP0, `(.L_x_18) ;  /* 0xfffffffd004c7547 */ /* 0x000fea000b83ffff */
[----:B---3--:R-:W2:Y:S01]  /*0dd0*/  LDCU.64 UR4, c[0x0][0x648] ;  /* 0x0000c900ff0477ac */ /* 0x008ea20008000a00 */
[----:B------:R-:W-:-:S04]  /*0de0*/  UIADD3 UR39, UPT, UPT, UR36, UR39, URZ ;  /* 0x0000002724277290 */ /* 0x000fc8000fffe0ff */
[----:B------:R-:W-:Y:S02]  /*0df0*/  UISETP.GE.AND UP0, UPT, UR39, 0x100, UPT ;  /* 0x000001002700788c */ /* 0x000fe4000bf06270 */
[----:B--2---:R-:W-:Y:S01]  /*0e00*/  UIMAD.WIDE.U32 UR6, UR39, UR5, URZ ;  /* 0x00000005270672a5 */ /* 0x004fe2000f8e00ff */
[----:B------:R-:W2:Y:S03]  /*0e10*/  LDCU UR5, c[0x0][0x658] ;  /* 0x0000cb00ff0577ac */ /* 0x000ea60008000800 */
[----:B------:R-:W-:-:S04]  /*0e20*/  UIADD3 UR6, UPT, UPT, UR39, -UR7, URZ ;  /* 0x8000000727067290 */ /* 0x000fc8000fffe0ff */
[----:B------:R-:W-:-:S04]  /*0e30*/  USHF.R.U32.HI UR6, URZ, UR23, UR6 ;  /* 0x00000017ff067299 */ /* 0x000fc80008011606 */
[----:B------:R-:W-:-:S04]  /*0e40*/  UIADD3 UR7, UPT, UPT, UR7, UR6, URZ ;  /* 0x0000000607077290 */ /* 0x000fc8000fffe0ff */
[----:B------:R-:W-:-:S04]  /*0e50*/  USHF.R.U32.HI UR7, URZ, UR22, UR7 ;  /* 0x00000016ff077299 */ /* 0x000fc80008011607 */
[----:B------:R-:W-:-:S04]  /*0e60*/  UIADD3 UR7, UPT, UPT, -UR7, URZ, URZ ;  /* 0x000000ff07077290 */ /* 0x000fc8000fffe1ff */
[----:B------:R-:W-:-:S04]  /*0e70*/  UIMAD UR7, UR4, UR7, UR39 ;  /* 0x00000007040772a4 */ /* 0x000fc8000f8e0227 */
[----:B--2---:R-:W-:Y:S01]  /*0e80*/  UIMAD.WIDE.U32 UR8, UR7, UR5, URZ ;  /* 0x00000005070872a5 */ /* 0x004fe2000f8e00ff */
[----:B------:R-:W2:Y:S03]  /*0e90*/  LDCU.64 UR4, c[0x0][0x660] ;  /* 0x0000cc00ff0477ac */ /* 0x000ea60008000a00 */
[----:B------:R-:W-:-:S04]  /*0ea0*/  UIADD3 UR6, UPT, UPT, UR7, -UR9, URZ ;  /* 0x8000000907067290 */ /* 0x000fc8000fffe0ff */
[----:B------:R-:W-:-:S04]  /*0eb0*/  USHF.R.U32.HI UR6, URZ, UR21, UR6 ;  /* 0x00000015ff067299 */ /* 0x000fc80008011606 */
[----:B------:R-:W-:-:S04]  /*0ec0*/  UIADD3 UR6, UPT, UPT, UR9, UR6, URZ ;  /* 0x0000000609067290 */ /* 0x000fc8000fffe0ff */
[----:B------:R-:W-:-:S04]  /*0ed0*/  USHF.R.U32.HI UR6, URZ, UR13, UR6 ;  /* 0x0000000dff067299 */ /* 0x000fc80008011606 */
[----:B--2---:R-:W-:Y:S01]  /*0ee0*/  UIMAD.WIDE.U32 UR8, UR6, UR5, URZ ;  /* 0x00000005060872a5 */ /* 0x004fe2000f8e00ff */
[----:B------:R-:W2:Y:S03]  /*0ef0*/  LDCU UR5, c[0x0][0x654] ;  /* 0x0000ca80ff0577ac */ /* 0x000ea60008000800 */
[----:B------:R-:W-:-:S04]  /*0f00*/  UIADD3 UR8, UPT, UPT, UR6, -UR9, URZ ;  /* 0x8000000906087290 */ /* 0x000fc8000fffe0ff */
[----:B------:R-:W-:-:S04]  /*0f10*/  USHF.R.U32.HI UR8, URZ, UR15, UR8 ;  /* 0x0000000fff087299 */ /* 0x000fc80008011608 */
[----:B------:R-:W-:Y:S02]  /*0f20*/  UIADD3 UR8, UPT, UPT, UR9, UR8, URZ ;  /* 0x0000000809087290 */ /* 0x000fe4000fffe0ff */
[----:B------:R-:W-:Y:S02]  /*0f30*/  UIADD3 UR9, UPT, UPT, -UR6, URZ, URZ ;  /* 0x000000ff06097290 */ /* 0x000fe4000fffe1ff */
[----:B------:R-:W-:Y:S02]  /*0f40*/  USHF.R.U32.HI UR8, URZ, UR14, UR8 ;  /* 0x0000000eff087299 */ /* 0x000fe40008011608 */
[----:B--2---:R-:W-:Y:S02]  /*0f50*/  UIMAD UR5, UR5, UR9, UR7 ;  /* 0x00000009050572a4 */ /* 0x004fe4000f8e0207 */
[----:B------:R-:W-:-:S04]  /*0f60*/  UIADD3 UR8, UPT, UPT, -UR8, URZ, URZ ;  /* 0x000000ff08087290 */ /* 0x000fc8000fffe1ff */
[----:B------:R-:W-:Y:S01]  /*0f70*/  UIMAD UR4, UR4, UR8, UR6 ;  /* 0x00000008040472a4 */ /* 0x000fe2000f8e0206 */
[----:B------:R-:W-:Y:S11]  /*0f80*/  BRA.U !UP0, `(.L_x_19) ;  /* 0xfffffff908847547 */ /* 0x000ff6000b83ffff */
.L_x_15:
[----:B------:R-:W-:Y:S01]  /*0f90*/  UISETP.NE.AND UP0, UPT, UR37, 0x3, UPT ;  /* 0x000000032500788c */ /* 0x000fe2000bf05270 */
[----:B------:R-:W5:Y:S01]  /*0fa0*/  S2UR UR12, SR_CgaCtaId ;  /* 0x00000000000c79c3 */ /* 0x000f620000008800 */
[----:B-1----:R-:W-:Y:S01]  /*0fb0*/  UIADD3 UR6, UPT, UPT, UR37, 0x2, URZ ;  /* 0x0000000225067890 */ /* 0x002fe2000fffe0ff */
[----:B------:R-:W-:-:S03]  /*0fc0*/  UMOV UR4, 0x400 ;  /* 0x0000040000047882 */ /* 0x000fc60000000000 */
[----:B------:R-:W-:-:S04]  /*0fd0*/  USEL UR6, UR6, 0x1, UP0 ;  /* 0x0000000106067887 */ /* 0x000fc80008000000 */
[----:B------:R-:W-:Y:S02]  /*0fe0*/  UISETP.NE.AND UP0, UPT, UR6, 0x4, UPT ;  /* 0x000000040600788c */ /* 0x000fe4000bf05270 */
[----:B------:R-:W-:Y:S02]  /*0ff0*/  UIADD3 UR6, UPT, UPT, UR6, 0x1, URZ ;  /* 0x0000000106067890 */ /* 0x000fe4000fffe0ff */
[----:B------:R-:W-:Y:S02]  /*1000*/  UISETP.EQ.XOR UP1, UPT, UR37, 0x3, !UP0 ;  /* 0x000000032500788c */ /* 0x000fe4000c722a70 */
[----:B------:R-:W-:-:S04]  /*1010*/  USEL UR6, UR6, 0x1, UP0 ;  /* 0x0000000106067887 */ /* 0x000fc80008000000 */
[----:B------:R-:W-:Y:S02]  /*1020*/  UISETP.EQ.XOR UP1, UPT, UR6, 0x4, UP1 ;  /* 0x000000040600788c */ /* 0x000fe40008f22a70 */
[----:B------:R-:W-:Y:S02]  /*1030*/  UISETP.NE.AND UP0, UPT, UR6, 0x4, UPT ;  /* 0x000000040600788c */ /* 0x000fe4000bf05270 */
[----:B------:R-:W-:Y:S02]  /*1040*/  USEL UR5, URZ, 0x1, !UP1 ;  /* 0x00000001ff057887 */ /* 0x000fe4000c800000 */
[----:B-----5:R-:W-:Y:S02]  /*1050*/  ULEA UR4, UR12, UR4, 0x18 ;  /* 0x000000040c047291 */ /* 0x020fe4000f8ec0ff */
[----:B------:R-:W-:Y:S02]  /*1060*/  ULOP3.LUT UR5, UR38, UR5, URZ, 0x3c, !UPT ;  /* 0x0000000526057292 */ /* 0x000fe4000f8e3cff */
[----:B------:R-:W-:-:S02]  /*1070*/  USEL UR6, UR6, URZ, UP0 ;  /* 0x000000ff06067287 */ /* 0x000fc40008000000 */
[----:B------:R-:W-:Y:S02]  /*1080*/  USHF.L.U32 UR5, UR5, 0x1f, URZ ;  /* 0x0000001f05057899 */ /* 0x000fe400080006ff */
[----:B------:R-:W-:-:S04]  /*1090*/  ULEA UR4, UR6, UR4, 0x3 ;  /* 0x0000000406047291 */ /* 0x000fc8000f8e18ff */
[----:B------:R-:W-:-:S05]  /*10a0*/  MOV R0, UR5 ;  /* 0x0000000500007c02 */ /* 0x000fca0008000f00 */
[----:B------:R-:W1:Y:S02]  /*10b0*/  SYNCS.PHASECHK.TRANS64.TRYWAIT P0, [UR4+0x20], R0 ;  /* 0x00002000ff0075a7 */ /* 0x000e640008001104 */
[----:B-1----:R-:W-:Y:S05]  /*10c0*/  @!P0 BRA `(.L_x_20) ;  /* 0x0000001c00788947 */ /* 0x002fea0003800000 */
.L_x_46:
[----:B------:R-:W-:-:S13]  /*10d0*/  ELECT P0, URZ, PT ;  /* 0x0000000000ff782f */ /* 0x000fda0003800000 */
[----:B-1----:R-:W-:-:S04]  /*10e0*/  @P0 MOV R0, 0xcc00 ;  /* 0x0000cc0000000802 */ /* 0x002fc80000000f00 */
[----:B------:R1:W-:Y:S03]  /*10f0*/  @P0 SYNCS.ARRIVE.TRANS64 RZ, [UR4], R0 ;  /* 0x00000000ffff09a7 */ /* 0x0003e60008000004 */
.L_x_14:
[----:B------:R-:W-:-:S13]  /*1100*/  ISETP.NE.AND P0, PT, R5, 0x4, PT ;  /* 0x000000040500780c */ /* 0x000fda0003f05270 */
[----:B------:R-:W-:Y:S05]  /*1110*/  @P0 BRA `(.L_x_21) ;  /* 0x0000000800880947 */ /* 0x000fea0003800000 */
[----:B------:R-:W5:Y:S08]  /*1120*/  S2UR UR27, SR_CTAID.Z ;  /* 0x00000000001b79c3 */ /* 0x000f700000002700 */
[----:B------:R-:W-:Y:S01]  /*1130*/  BAR.SYNC.DEFER_BLOCKING 0x3, 0xa0 ;  /* 0x00c2800000007b1d */ /* 0x000fe20000010000 */
[----:B------:R-:W-:Y:S01]  /*1140*/  HFMA2 R4, -RZ, RZ, 0, 5.9604644775390625e-08 ;  /* 0x00000001ff047431 */ /* 0x000fe200000001ff */
[----:B-----5:R-:W-:-:S09]  /*1150*/  UISETP.GT.U32.AND UP0, UPT, UR27, 0xff, UPT ;  /* 0x000000ff1b00788c */ /* 0x020fd2000bf04070 */
[----:B------:R-:W-:Y:S05]  /*1160*/  BRA.U UP0, `(.L_x_22) ;  /* 0x0000000900547547 */ /* 0x000fea000b800000 */
[----:B-1----:R-:W-:Y:S01]  /*1170*/  UMOV UR4, 0x400 ;  /* 0x0000040000047882 */ /* 0x002fe20000000000 */
[----:B------:R-:W1:Y:S01]  /*1180*/  LDCU UR6, c[0x0][0x374] ;  /* 0x00006e80ff0677ac */ /* 0x000e620008000800 */
[----:B------:R-:W-:Y:S01]  /*1190*/  MOV R4, 0x1 ;  /* 0x0000000100047802 */ /* 0x000fe20000000f00 */
[----:B------:R-:W-:Y:S01]  /*11a0*/  ULEA UR12, UR12, UR4, 0x18 ;  /* 0x000000040c0c7291 */ /* 0x000fe2000f8ec0ff */
[----:B------:R-:W1:Y:S01]  /*11b0*/  LDCU UR4, c[0x0][0x370] ;  /* 0x00006e00ff0477ac */ /* 0x000e620008000800 */
[----:B------:R-:W5:Y:S07]  /*11c0*/  LDCU UR38, c[0x0][0x378] ;  /* 0x00006f00ff2677ac */ /* 0x000f6e0008000800 */
[----:B------:R-:W4:Y:S01]  /*11d0*/  LDS R0, [UR12+0x58] ;  /* 0x0000580cff007984 */ /* 0x000f220008000800 */
[----:B------:R-:W-:Y:S01]  /*11e0*/  UMOV UR5, 0x8c02000 ;  /* 0x08c0200000057882 */ /* 0x000fe20000000000 */
[----:B------:R-:W-:-:S02]  /*11f0*/  USEL UR41, URZ, 0x4000, UP6 ;  /* 0x00004000ff297887 */ /* 0x000fc4000b000000 */
[----:B------:R-:W-:Y:S02]  /*1200*/  USEL UR5, UR5, 0x8c00000, !UP5 ;  /* 0x08c0000005057887 */ /* 0x000fe4000e800000 */
[----:B------:R-:W-:Y:S02]  /*1210*/  UIADD3 UR19, UPT, UPT, UR12, 0x35400, URZ ;  /* 0x000354000c137890 */ /* 0x000fe4000fffe0ff */
[----:B------:R-:W-:Y:S02]  /*1220*/  UIADD3 UR41, UPT, UPT, UR41, UR5, URZ ;  /* 0x0000000529297290 */ /* 0x000fe4000fffe0ff */
[----:B------:R-:W-:Y:S02]  /*1230*/  UIADD3 UR20, UPT, UPT, UR12, 0x34400, URZ ;  /* 0x000344000c147890 */ /* 0x000fe4000fffe0ff */
[----:B-1----:R-:W-:Y:S02]  /*1240*/  UIMAD UR4, UR6, UR4, URZ ;  /* 0x00000004060472a4 */ /* 0x002fe4000f8e02ff */
[----:B------:R-:W-:-:S02]  /*1250*/  UIADD3 UR24, UPT, UPT, UR12, 0x4400, URZ ;  /* 0x000044000c187890 */ /* 0x000fc4000fffe0ff */
[----:B-----5:R-:W-:Y:S02]  /*1260*/  UIMAD UR38, UR4, UR38, URZ ;  /* 0x00000026042672a4 */ /* 0x020fe4000f8e02ff */
[----:B------:R-:W-:Y:S02]  /*1270*/  UIADD3 UR25, UPT, UPT, UR12, 0x14400, URZ ;  /* 0x000144000c197890 */ /* 0x000fe4000fffe0ff */
[----:B------:R-:W-:Y:S02]  /*1280*/  USHF.R.U32.HI UR19, URZ, 0x4, UR19 ;  /* 0x00000004ff137899 */ /* 0x000fe40008011613 */
[----:B------:R-:W-:Y:S02]  /*1290*/  USHF.R.U32.HI UR20, URZ, 0x4, UR20 ;  /* 0x00000004ff147899 */ /* 0x000fe40008011614 */
[----:B------:R-:W-:Y:S02]  /*12a0*/  USHF.R.U32.HI UR24, URZ, 0x4, UR24 ;  /* 0x00000004ff187899 */ /* 0x000fe40008011618 */
[----:B------:R-:W-:-:S02]  /*12b0*/  USHF.R.U32.HI UR25, URZ, 0x4, UR25 ;  /* 0x00000004ff197899 */ /* 0x000fc40008011619 */
[----:B------:R-:W-:Y:S02]  /*12c0*/  ULOP3.LUT UR32, UR29, 0x3, URZ, 0xfc, !UPT ;  /* 0x000000031d207892 */ /* 0x000fe4000f8efcff */
[----:B------:R-:W-:Y:S02]  /*12d0*/  ULOP3.LUT UR19, UR19, 0x3fc0, URZ, 0xc0, !UPT ;  /* 0x00003fc013137892 */ /* 0x000fe4000f8ec0ff */
[----:B------:R-:W-:Y:S02]  /*12e0*/  ULOP3.LUT UR20, UR20, 0x3fc0, URZ, 0xc0, !UPT ;  /* 0x00003fc014147892 */ /* 0x000fe4000f8ec0ff */
[----:B------:R-:W-:Y:S02]  /*12f0*/  ULOP3.LUT UR24, UR24, 0x3fc0, URZ, 0xc0, !UPT ;  /* 0x00003fc018187892 */ /* 0x000fe4000f8ec0ff */
[----:B------:R-:W-:Y:S02]  /*1300*/  ULOP3.LUT UR25, UR25, 0x3fc0, URZ, 0xc0, !UPT ;  /* 0x00003fc019197892 */ /* 0x000fe4000f8ec0ff */
[----:B------:R-:W-:Y:S01]  /*1310*/  ULEA.HI UR38, UR38, UR38, URZ, 0x1 ;  /* 0x0000002626267291 */ /* 0x000fe2000f8f08ff */
[----:B----4-:R-:W-:Y:S01]  /*1320*/  R2UR UR39, R0 ;  /* 0x00000000002772ca */ /* 0x010fe200000e0000 */
[----:B------:R-:W-:-:S02]  /*1330*/  ULOP3.LUT UR29, UR29, 0xffff, URZ, 0xc0, !UPT ;  /* 0x0000ffff1d1d7892 */ /* 0x000fc4000f8ec0ff */
[----:B------:R-:W-:Y:S02]  /*1340*/  ULOP3.LUT UR32, UR32, 0xffff, URZ, 0xc0, !UPT ;  /* 0x0000ffff20207892 */ /* 0x000fe4000f8ec0ff */
[----:B------:R-:W-:Y:S02]  /*1350*/  UIADD3 UR30, UPT, UPT, UR12, 0x40, URZ ;  /* 0x000000400c1e7890 */ /* 0x000fe4000fffe0ff */
[----:B------:R-:W-:Y:S02]  /*1360*/  ULOP3.LUT UR19, UR19, 0x10000, URZ, 0xfc, !UPT ;  /* 0x0001000013137892 */ /* 0x000fe4000f8efcff */
[----:B------:R-:W-:Y:S02]  /*1370*/  ULOP3.LUT UR20, UR20, 0x10000, URZ, 0xfc, !UPT ;  /* 0x0001000014147892 */ /* 0x000fe4000f8efcff */
[----:B------:R-:W-:Y:S02]  /*1380*/  ULOP3.LUT UR24, UR24, 0x10000, URZ, 0xfc, !UPT ;  /* 0x0001000018187892 */ /* 0x000fe4000f8efcff */
[----:B------:R-:W-:-:S02]  /*1390*/  UIADD3 UR10, UPT, UPT, UR39, 0x100, URZ ;  /* 0x00000100270a7890 */ /* 0x000fc4000fffe0ff */
[----:B------:R-:W-:Y:S02]  /*13a0*/  UIADD3 UR8, UPT, UPT, UR39, 0x104, URZ ;  /* 0x0000010427087890 */ /* 0x000fe4000fffe0ff */
[----:B------:R-:W-:Y:S02]  /*13b0*/  UIADD3 UR6, UPT, UPT, UR39, -0x7fffff00, URZ ;  /* 0x8000010027067890 */ /* 0x000fe4000fffe0ff */
[----:B------:R-:W-:Y:S02]  /*13c0*/  UIADD3 UR4, UPT, UPT, UR39, -0x7ffffefc, URZ ;  /* 0x8000010427047890 */ /* 0x000fe4000fffe0ff */
[----:B------:R-:W-:Y:S02]  /*13d0*/  UIADD3 UR11, UPT, UPT, UR39, 0x108, URZ ;  /* 0x00000108270b7890 */ /* 0x000fe4000fffe0ff */
[----:B------:R-:W-:Y:S02]  /*13e0*/  UIADD3 UR9, UPT, UPT, UR39, 0x110, URZ ;  /* 0x0000011027097890 */ /* 0x000fe4000fffe0ff */
[----:B------:R-:W-:-:S02]  /*13f0*/  UIADD3 UR7, UPT, UPT, UR39, -0x7ffffef8, URZ ;  /* 0x8000010827077890 */ /* 0x000fc4000fffe0ff */
[----:B------:R-:W-:Y:S02]  /*1400*/  UIADD3 UR5, UPT, UPT, UR39, -0x7ffffef0, URZ ;  /* 0x8000011027057890 */ /* 0x000fe4000fffe0ff */
[----:B------:R-:W-:Y:S02]  /*1410*/  USHF.R.U32.HI UR26, URZ, 0x1, UR10 ;  /* 0x00000001ff1a7899 */ /* 0x000fe4000801160a */
[----:B------:R-:W-:Y:S02]  /*1420*/  USHF.R.U32.HI UR18, URZ, 0x1, UR6 ;  /* 0x00000001ff127899 */ /* 0x000fe40008011606 */
[----:B------:R-:W-:Y:S02]  /*1430*/  USHF.R.U32.HI UR42, URZ, 0x1, UR8 ;  /* 0x00000001ff2a7899 */ /* 0x000fe40008011608 */
[----:B------:R-:W-:Y:S02]  /*1440*/  USHF.R.U32.HI UR40, URZ, 0x1, UR4 ;  /* 0x00000001ff287899 */ /* 0x000fe40008011604 */
[----:B------:R-:W-:-:S02]  /*1450*/  USHF.R.U32.HI UR52, URZ, 0x1a, UR11 ;  /* 0x0000001aff347899 */ /* 0x000fc4000801160b */
[----:B------:R-:W-:Y:S02]  /*1460*/  USHF.R.U32.HI UR46, URZ, 0x1a, UR7 ;  /* 0x0000001aff2e7899 */ /* 0x000fe40008011607 */
[----:B------:R-:W-:Y:S02]  /*1470*/  USHF.R.U32.HI UR17, URZ, 0x1a, UR9 ;  /* 0x0000001aff117899 */ /* 0x000fe40008011609 */
[----:B------:R-:W-:Y:S02]  /*1480*/  USHF.R.U32.HI UR16, URZ, 0x1a, UR5 ;  /* 0x0000001aff107899 */ /* 0x000fe40008011605 */
[----:B------:R-:W-:Y:S02]  /*1490*/  ULOP3.LUT UR26, UR26, 0x60000000, URZ, 0xc0, !UPT ;  /* 0x600000001a1a7892 */ /* 0x000fe4000f8ec0ff */
[----:B------:R-:W-:Y:S02]  /*14a0*/  ULOP3.LUT UR18, UR18, 0x60000000, URZ, 0xc0, !UPT ;  /* 0x6000000012127892 */ /* 0x000fe4000f8ec0ff */
[----:B------:R-:W-:-:S02]  /*14b0*/  ULOP3.LUT UR42, UR42, 0x60000000, URZ, 0xc0, !UPT ;  /* 0x600000002a2a7892 */ /* 0x000fc4000f8ec0ff */
[----:B------:R-:W-:Y:S02]  /*14c0*/  ULOP3.LUT UR40, UR40, 0x60000000, URZ, 0xc0, !UPT ;  /* 0x6000000028287892 */ /* 0x000fe4000f8ec0ff */
[----:B------:R-:W-:Y:S02]  /*14d0*/  ULOP3.LUT UR52, UR26, 0x30, UR52, 0xf8, !UPT ;  /* 0x000000301a347892 */ /* 0x000fe4000f8ef834 */
[----:B------:R-:W-:Y:S02]  /*14e0*/  ULOP3.LUT UR46, UR18, 0x30, UR46, 0xf8, !UPT ;  /* 0x00000030122e7892 */ /* 0x000fe4000f8ef82e */
[----:B------:R-:W-:Y:S02]  /*14f0*/  ULOP3.LUT UR42, UR42, 0x30, UR17, 0xf8, !UPT ;  /* 0x000000302a2a7892 */ /* 0x000fe4000f8ef811 */
[----:B------:R-:W-:Y:S02]  /*1500*/  ULOP3.LUT UR40, UR40, 0x30, UR16, 0xf8, !UPT ;  /* 0x0000003028287892 */ /* 0x000fe4000f8ef810 */
[----:B------:R-:W-:-:S02]  /*1510*/  ULOP3.LUT UR53, UR52, UR41, URZ, 0xfc, !UPT ;  /* 0x0000002934357292 */ /* 0x000fc4000f8efcff */
[----:B------:R-:W-:Y:S02]  /*1520*/  ULOP3.LUT UR47, UR46, UR41, URZ, 0xfc, !UPT ;  /* 0x000000292e2f7292 */ /* 0x000fe4000f8efcff */
[----:B------:R-:W-:Y:S02]  /*1530*/  ULOP3.LUT UR43, UR42, UR41, URZ, 0xfc, !UPT ;  /* 0x000000292a2b7292 */ /* 0x000fe4000f8efcff */
[----:B------:R-:W-:Y:S02]  /*1540*/  ULOP3.LUT UR41, UR40, UR41, URZ, 0xfc, !UPT ;  /* 0x0000002928297292 */ /* 0x000fe4000f8efcff */
[----:B------:R-:W-:Y:S02]  /*1550*/  ULOP3.LUT UR25, UR25, 0x10000, URZ, 0xfc, !UPT ;  /* 0x0001000019197892 */ /* 0x000fe4000f8efcff */
[----:B------:R-:W-:Y:S01]  /*1560*/  USHF.R.S32.HI UR38, URZ, 0x1, UR38 ;  /* 0x00000001ff267899 */ /* 0x000fe20008011426 */
[----:B------:R-:W-:Y:S01]  /*1570*/  UMOV UR37, URZ ;  /* 0x000000ff00257c82 */ /* 0x000fe20008000000 */
[----:B------:R-:W-:Y:S01]  /*1580*/  UMOV UR36, URZ ;  /* 0x000000ff00247c82 */ /* 0x000fe20008000000 */
[----:B------:R-:W-:Y:S01]  /*1590*/  UMOV UR52, URZ ;  /* 0x000000ff00347c82 */ /* 0x000fe20008000000 */
[----:B------:R-:W-:Y:S01]  /*15a0*/  UMOV UR46, URZ ;  /* 0x000000ff002e7c82 */ /* 0x000fe20008000000 */
[----:B------:R-:W-:Y:S01]  /*15b0*/  UMOV UR42, URZ ;  /* 0x000000ff002a7c82 */ /* 0x000fe20008000000 */
[----:B------:R-:W-:-:S06]  /*15c0*/  UMOV UR40, URZ ;  /* 0x000000ff00287c82 */ /* 0x000fcc0008000000 */
.L_x_27:
[----:B------:R-:W-:Y:S01]  /*15d0*/  USHF.L.U32 UR16, UR37, 0x1f, URZ ;  /* 0x0000001f25107899 */ /* 0x000fe200080006ff */
[----:B------:R-:W-:Y:S01]  /*15e0*/  SHF.L.U32 R2, R4, 0x1f, RZ ;  /* 0x0000001f04027819 */ /* 0x000fe200000006ff */
[----:B------:R-:W-:Y:S02]  /*15f0*/  ULEA UR17, UR36, UR12, 0x3 ;  /* 0x0000000c24117291 */ /* 0x000fe4000f8e18ff */
[----:B------:R-:W-:Y:S02]  /*1600*/  UIADD3 UR27, UPT, UPT, UR38, UR27, URZ ;  /* 0x0000001b261b7290 */ /* 0x000fe4000fffe0ff */
[----:B----4-:R-:W-:Y:S01]  /*1610*/  MOV R0, UR16 ;  /* 0x0000001000007c02 */ /* 0x010fe20008000f00 */
[----:B------:R-:W-:-:S04]  /*1620*/  UPLOP3.LUT UP2, UPT, UPT, UPT, UPT, 0x40, 0x4 ;  /* 0x000000000004789c */ /* 0x000fc80003f4e870 */
[----:B-1---5:R1:W4:Y:S01]  /*1630*/  SYNCS.PHASECHK.TRANS64.TRYWAIT P1, [UR17], R0 ;  /* 0x00000000ff0075a7 */ /* 0x0223220008021111 */
[----:B------:R-:W5:Y:S02]  /*1640*/  SYNCS.PHASECHK.TRANS64.TRYWAIT P0, [UR12+0x48], R2 ;  /* 0x00004802ff0075a7 */ /* 0x000f64000800110c */
[----:B-1--45:R-:W-:Y:S05]  /*1650*/  @!P0 BRA `(.L_x_23) ;  /* 0x0000001800348947 */ /* 0x032fea0003800000 */
.L_x_48:
[----:B------:R-:W-:-:S05]  /*1660*/  UMOV UR35, URZ ;  /* 0x000000ff00237c82 */ /* 0x000fca0008000000 */
.L_x_26:
[----:B------:R-:W-:Y:S02]  /*1670*/  UIADD3 UR26, UPT, UPT, UR36, 0x1, URZ ;  /* 0x00000001241a7890 */ /* 0x000fe4000fffe0ff */
[----:B------:R-:W-:Y:S02]  /*1680*/  UISETP.GT.U32.AND UP0, UPT, UR35, 0x1e, UPT ;  /* 0x0000001e2300788c */ /* 0x000fe4000bf04070 */
[----:B----4-:R-:W-:Y:S02]  /*1690*/  ULEA UR68, UR36, UR20, 0x6 ;  /* 0x0000001424447291 */ /* 0x010fe4000f8e30ff */
[----:B------:R-:W-:Y:S02]  /*16a0*/  ULEA UR64, UR36, UR19, 0x7 ;  /* 0x0000001324407291 */ /* 0x000fe4000f8e38ff */
[----:B------:R-:W-:Y:S01]  /*16b0*/  ULEA UR56, UR36, UR25, 0xb ;  /* 0x0000001924387291 */ /* 0x000fe2000f8e58ff */
[----:B------:R-:W-:Y:S01]  /*16c0*/  PLOP3.LUT P0, PT, PT, PT, UP0, 0x80, 0x8 ;  /* 0x000000000008781c */ /* 0x000fe20003f0f008 */
[----:B------:R-:W-:Y:S02]  /*16d0*/  ULEA UR54, UR36, UR24, 0xa ;  /* 0x0000001824367291 */ /* 0x000fe4000f8e50ff */
[----:B------:R-:W-:Y:S02]  /*16e0*/  ULEA UR17, UR36, UR12, 0x3 ;  /* 0x0000000c24117291 */ /* 0x000fe4000f8e18ff */
[----:B------:R-:W-:Y:S02]  /*16f0*/  UISETP.NE.AND UP1, UPT, UR26, 0x4, UPT ;  /* 0x000000041a00788c */ /* 0x000fe4000bf25270 */
[----:B------:R-:W-:Y:S02]  /*1700*/  UIADD3 UR66, UPT, UPT, UR68, 0x20, URZ ;  /* 0x0000002044427890 */ /* 0x000fe4000fffe0ff */
        /* <DEDUP_REMOVED lines=10> */
[----:B------:R-:W-:Y:S02]  /*17b0*/  USEL UR31, URZ, 0x1, UP1 ;  /* 0x00000001ff1f7887 */ /* 0x000fe40008800000 */
[----:B------:R-:W-:Y:S01]  /*17c0*/  USEL UR36, UR26, URZ, UP1 ;  /* 0x000000ff1a247287 */ /* 0x000fe20008800000 */
[----:B------:R-:W-:Y:S01]  /*17d0*/  UMOV UR69, 0x4008 ;  /* 0x0000400800457882 */ /* 0x000fe20000000000 */
        /* <DEDUP_REMOVED lines=10> */
[----:B-----5:R-:W-:Y:S05]  /*1880*/  @P1 BRA `(.L_x_24) ;  /* 0x0000000000101947 */ /* 0x020fea0003800000 */
[----:B------:R-:W-:Y:S06]  /*1890*/  USHF.L.U32 UR26, UR37, 0x1f, URZ ;  /* 0x0000001f251a7899 */ /* 0x000fec00080006ff */
[----:B-1----:R-:W-:Y:S04]  /*18a0*/  MOV R0, UR26 ;  /* 0x0000001a00007c02 */ /* 0x002fe80008000f00 */
[----:B------:R-:W1:Y:S02]  /*18b0*/  SYNCS.PHASECHK.TRANS64.TRYWAIT P1, [UR17], R0 ;  /* 0x00000000ff0075a7 */ /* 0x000e640008021111 */
[----:B-1----:R-:W-:Y:S05]  /*18c0*/  @!P1 BRA `(.L_x_25) ;  /* 0x0000001400b89947 */ /* 0x002fea0003800000 */
.L_x_24:
[----:B------:R-:W-:Y:S01]  /*18d0*/  ULOP3.LUT UR37, UR37, UR31, URZ, 0x3c, !UPT ;  /* 0x0000001f25257292 */ /* 0x000fe2000f8e3cff */
[----:B------:R-:W-:Y:S01]  /*18e0*/  PLOP3.LUT P1, PT, PT, PT, PT, 0x80, 0x8 ;  /* 0x000000000008781c */ /* 0x000fe20003f2f070 */
[----:B------:R-:W-:Y:S01]  /*18f0*/  @!UP0 ULEA UR17, UR36, UR12, 0x3 ;  /* 0x0000000c24118291 */ /* 0x000fe2000f8e18ff */
[----:B------:R4:W-:Y:S01]  /*1900*/  UTCCP.T.S.4x32dp128bit tmem[UR39+0x100], gdesc[UR68] ;  /* 0x00010044270079e7 */ /* 0x0009e20009100000 */
[----:B------:R-:W-:Y:S01]  /*1910*/  UMOV UR72, UR16 ;  /* 0x0000001000487c82 */ /* 0x000fe20008000000 */
[----:B------:R-:W-:Y:S01]  /*1920*/  @!UP0 USHF.L.U32 UR16, UR37, 0x1f, URZ ;  /* 0x0000001f25108899 */ /* 0x000fe200080006ff */
[----:B------:R4:W-:Y:S01]  /*1930*/  UTCCP.T.S.4x32dp128bit tmem[UR39+0x104], gdesc[UR66] ;  /* 0x00010442270079e7 */ /* 0x0009e20009100000 */
[----:B------:R4:W-:Y:S01]  /*1940*/  UTCCP.T.S.4x32dp128bit tmem[UR39+0x108], gdesc[UR64] ;  /* 0x00010840270079e7 */ /* 0x0009e20009100000 */
[----:B------:R4:W-:Y:S01]  /*1950*/  UTCCP.T.S.4x32dp128bit tmem[UR39+0x10c], gdesc[UR62] ;  /* 0x00010c3e270079e7 */ /* 0x0009e20009100000 */
[----:B------:R4:W-:Y:S01]  /*1960*/  UTCCP.T.S.4x32dp128bit tmem[UR39+0x110], gdesc[UR60] ;  /* 0x0001103c270079e7 */ /* 0x0009e20009100000 */
[----:B------:R4:W-:Y:S01]  /*1970*/  UTCCP.T.S.4x32dp128bit tmem[UR39+0x114], gdesc[UR58] ;  /* 0x0001143a270079e7 */ /* 0x0009e20009100000 */
[----:B------:R4:W-:Y:S01]  /*1980*/  UTCQMMA gdesc[UR54], gdesc[UR56], tmem[UR39], tmem[UR52], idesc[UR53], tmem[UR10], UP2 ;  /* 0x000a343836007dea */ /* 0x0009e20009000327 */
[----:B------:R-:W-:Y:S01]  /*1990*/  UMOV UR70, UR34 ;  /* 0x0000002200467c82 */ /* 0x000fe20008000000 */
[----:B------:R-:W-:Y:S01]  /*19a0*/  UMOV UR71, 0x40004040 ;  /* 0x4000404000477882 */ /* 0x000fe20000000000 */
[----:B-1----:R-:W-:Y:S01]  /*19b0*/  MOV R0, UR16 ;  /* 0x0000001000007c02 */ /* 0x002fe20008000f00 */
[----:B------:R4:W-:Y:S01]  /*19c0*/  UTCQMMA gdesc[UR48], gdesc[UR50], tmem[UR39], tmem[UR46], idesc[UR47], tmem[UR6], UPT ;  /* 0x00062e3230007dea */ /* 0x0009e2000b800327 */
[----:B------:R-:W-:Y:S01]  /*19d0*/  UMOV UR73, 0x40004040 ;  /* 0x4000404000497882 */ /* 0x000fe20000000000 */
[----:B------:R-:W-:Y:S01]  /*19e0*/  UMOV UR74, UR18 ;  /* 0x00000012004a7c82 */ /* 0x000fe20008000000 */
[----:B------:R-:W-:Y:S01]  /*19f0*/  UMOV UR75, 0x40004040 ;  /* 0x40004040004b7882 */ /* 0x000fe20000000000 */
[----:B------:R4:W-:Y:S01]  /*1a00*/  UTCQMMA gdesc[UR70], gdesc[UR44], tmem[UR39], tmem[UR42], idesc[UR43], tmem[UR8], UPT ;  /* 0x00082a2c46007dea */ /* 0x0009e2000b800327 */
[----:B------:R4:W-:Y:S01]  /*1a10*/  UTCQMMA gdesc[UR74], gdesc[UR72], tmem[UR39], tmem[UR40], idesc[UR41], tmem[UR4], UPT ;  /* 0x000428484a007dea */ /* 0x0009e2000b800327 */
[----:B------:R4:W-:Y:S01]  /*1a20*/  UTCBAR.MULTICAST [UR33], URZ, UR32 ;  /* 0x000000ff210073e9 */ /* 0x0009e20008000820 */
[----:B------:R4:W5:Y:S01]  /*1a30*/  @!P0 SYNCS.PHASECHK.TRANS64.TRYWAIT P1, [UR17], R0 ;  /* 0x00000000ff0085a7 */ /* 0x0009620008021111 */
[----:B------:R-:W-:Y:S02]  /*1a40*/  UIADD3 UR35, UPT, UPT, UR35, 0x1, URZ ;  /* 0x0000000123237890 */ /* 0x000fe4000fffe0ff */
[----:B------:R-:W-:Y:S02]  /*1a50*/  UPLOP3.LUT UP2, UPT, UPT, UPT, UPT, 0x80, 0x8 ;  /* 0x000000000008789c */ /* 0x000fe40003f4f070 */
[----:B------:R-:W-:Y:S09]  /*1a60*/  UISETP.NE.AND UP0, UPT, UR35, 0x20, UPT ;  /* 0x000000202300788c */ /* 0x000ff2000bf05270 */
[----:B------:R-:W-:Y:S05]  /*1a70*/  BRA.U UP0, `(.L_x_26) ;  /* 0xfffffff900fc7547 */ /* 0x000fea000b83ffff */
[----:B------:R1:W-:Y:S01]  /*1a80*/  UTCBAR.MULTICAST [UR30], URZ, UR29 ;  /* 0x000000ff1e0073e9 */ /* 0x0003e2000800081d */
[----:B------:R-:W-:Y:S01]  /*1a90*/  UISETP.GE.AND UP0, UPT, UR27, 0x100, UPT ;  /* 0x000001001b00788c */ /* 0x000fe2000bf06270 */
[----:B------:R-:W-:-:S08]  /*1aa0*/  LOP3.LUT R4, R4, 0x1, RZ, 0x3c, !PT ;  /* 0x0000000104047812 */ /* 0x000fd000078e3cff */
[----:B------:R-:W-:Y:S05]  /*1ab0*/  BRA.U !UP0, `(.L_x_27) ;  /* 0xfffffff908c47547 */ /* 0x000fea000b83ffff */
.L_x_22:
[----:B------:R-:W-:-:S09]  /*1ac0*/  UISETP.NE.AND UP0, UPT, UR28, URZ, UPT ;  /* 0x000000ff1c00728c */ /* 0x000fd2000bf05270 */
[----:B------:R-:W-:Y:S05]  /*1ad0*/  BRA.U UP0, `(.L_x_21) ;  /* 0x0000000100187547 */ /* 0x000fea000b800000 */
[----:B-1--4-:R-:W1:Y:S01]  /*1ae0*/  S2R R0, SR_CgaCtaId ;  /* 0x0000000000007919 */ /* 0x012e620000008800 */
[----:B------:R-:W-:Y:S01]  /*1af0*/  MOV R7, 0x400 ;  /* 0x0000040000077802 */ /* 0x000fe20000000f00 */
[----:B------:R-:W-:-:S03]  /*1b00*/  IMAD.U32 R6, R4, -0x80000000, RZ ;  /* 0x8000000004067824 */ /* 0x000fc600078e00ff */
[----:B-1----:R-:W-:-:S04]  /*1b10*/  LEA R9, R0, R7, 0x18 ;  /* 0x0000000700097211 */ /* 0x002fc800078ec0ff */
[----:B------:R-:W1:Y:S02]  /*1b20*/  SYNCS.PHASECHK.TRANS64.TRYWAIT P0, [R9+URZ+0x48], R6 ;  /* 0x00004806090075a7 */ /* 0x000e6400080011ff */
[----:B-1----:R-:W-:Y:S05]  /*1b30*/  @!P0 BRA `(.L_x_28) ;  /* 0x00000014003c8947 */ /* 0x002fea0003800000 */
.L_x_21:
[----:B------:R-:W-:-:S13]  /*1b40*/  ISETP.GT.AND P0, PT, R5, 0x3, PT ;  /* 0x000000030500780c */ /* 0x000fda0003f04270 */
[----:B-12345:R-:W-:Y:S05]  /*1b50*/  @P0 EXIT ;  /* 0x000000000000094d */ /* 0x03efea0003800000 */
[----:B------:R-:W-:-:S13]  /*1b60*/  ISETP.NE.AND P0, PT, R5, RZ, PT ;  /* 0x000000ff0500720c */ /* 0x000fda0003f05270 */
[----:B------:R-:W-:Y:S05]  /*1b70*/  @P0 BRA `(.L_x_29) ;  /* 0x0000000000b80947 */ /* 0x000fea0003800000 */
[----:B------:R-:W1:Y:S01]  /*1b80*/  S2UR UR6, SR_CgaCtaId ;  /* 0x00000000000679c3 */ /* 0x000e620000008800 */
[----:B------:R-:W-:Y:S01]  /*1b90*/  NOP ;  /* 0x0000000000007918 */ /* 0x000fe20000000000 */
[----:B------:R-:W-:Y:S01]  /*1ba0*/  UMOV UR4, 0x40 ;  /* 0x0000004000047882 */ /* 0x000fe20000000000 */
[----:B------:R-:W-:Y:S01]  /*1bb0*/  UMOV UR5, 0x400 ;  /* 0x0000040000057882 */ /* 0x000fe20000000000 */
[----:B-1----:R-:W-:Y:S02]  /*1bc0*/  ULEA UR4, UR6, UR4, 0x18 ;  /* 0x0000000406047291 */ /* 0x002fe4000f8ec0ff */
[----:B------:R-:W-:-:S07]  /*1bd0*/  ULEA UR5, UR6, UR5, 0x18 ;  /* 0x0000000506057291 */ /* 0x000fce000f8ec0ff */
[----:B------:R-:W1:Y:S02]  /*1be0*/  LDS.U8 R0, [UR4] ;  /* 0x00000004ff007984 */ /* 0x000e640008000000 */
[----:B-1----:R-:W-:-:S13]  /*1bf0*/  ISETP.NE.AND P0, PT, R0, RZ, PT ;  /* 0x000000ff0000720c */ /* 0x002fda0003f05270 */
[----:B------:R-:W-:Y:S05]  /*1c00*/  @P0 BRA `(.L_x_30) ;  /* 0x00000000007c0947 */ /* 0x000fea0003800000 */
[----:B------:R-:W-:-:S13]  /*1c10*/  ELECT P0, URZ, PT ;  /* 0x0000000000ff782f */ /* 0x000fda0003800000 */
[----:B------:R-:W-:Y:S05]  /*1c20*/  @!P0 BRA `(.L_x_31) ;  /* 0x0000000000848947 */ /* 0x000fea0003800000 */
[----:B------:R-:W-:Y:S01]  /*1c30*/  UMOV UR4, 0x10 ;  /* 0x0000001000047882 */ /* 0x000fe20000000000 */
[----:B------:R-:W-:-:S04]  /*1c40*/  IMAD.MOV.U32 R2, RZ, RZ, 0xffff ;  /* 0x0000ffffff027424 */ /* 0x000fc800078e00ff */
[----:B------:R-:W-:Y:S04]  /*1c50*/  DEPBAR.LE SB1, 0x36 ;  /* 0x00009d800000791a */ /* 0x000fe80000000000 */
[----:B------:R-:W1:Y:S02]  /*1c60*/  UTCATOMSWS.FIND_AND_SET.ALIGN UP0, UR4, UR4 ;  /* 0x00000004000475e3 */ /* 0x000e640008000800 */
[----:B-1----:R-:W-:Y:S01]  /*1c70*/  PLOP3.LUT P0, PT, PT, PT, UP0, 0x80, 0x8 ;  /* 0x000000000008781c */ /* 0x002fe20003f0f008 */
[----:B------:R-:W-:-:S03]  /*1c80*/  IMAD.U32 R7, RZ, RZ, UR4 ;  /* 0x00000004ff077e24 */ /* 0x000fc6000f8e00ff */
[----:B------:R-:W-:-:S04]  /*1c90*/  SEL R0, RZ, 0xffffffff, !P0 ;  /* 0xffffffffff007807 */ /* 0x000fc80004000000 */
[----:B------:R-:W-:Y:S01]  /*1ca0*/  ISETP.NE.AND P0, PT, R0, RZ, PT ;  /* 0x000000ff0000720c */ /* 0x000fe20003f05270 */
[----:B------:R-:W-:-:S12]  /*1cb0*/  IMAD.MOV.U32 R0, RZ, RZ, 0x1 ;  /* 0x00000001ff007424 */ /* 0x000fd800078e00ff */
[----:B------:R-:W-:Y:S05]  /*1cc0*/  @P0 BRA `(.L_x_32) ;  /* 0x0000000000240947 */ /* 0x000fea0003800000 */
.L_x_33:
[----:B------:R-:W-:Y:S05]  /*1cd0*/  NANOSLEEP 0x64 ;  /* 0x000000640000795d */ /* 0x000fea0003800000 */
[----:B------:R-:W-:-:S05]  /*1ce0*/  UMOV UR4, 0x10 ;  /* 0x0000001000047882 */ /* 0x000fca0000000000 */
[----:B------:R-:W-:Y:S04]  /*1cf0*/  DEPBAR.LE SB1, 0x36 ;  /* 0x00009d800000791a */ /* 0x000fe80000000000 */
[----:B------:R-:W1:Y:S02]  /*1d00*/  UTCATOMSWS.FIND_AND_SET.ALIGN UP0, UR4, UR4 ;  /* 0x00000004000475e3 */ /* 0x000e640008000800 */
[----:B-1----:R-:W-:Y:S01]  /*1d10*/  PLOP3.LUT P0, PT, PT, PT, UP0, 0x80, 0x8 ;  /* 0x000000000008781c */ /* 0x002fe20003f0f008 */
[----:B------:R-:W-:-:S03]  /*1d20*/  IMAD.U32 R7, RZ, RZ, UR4 ;  /* 0x00000004ff077e24 */ /* 0x000fc6000f8e00ff */
[----:B------:R-:W-:-:S04]  /*1d30*/  SEL R4, RZ, 0xffffffff, !P0 ;  /* 0xffffffffff047807 */ /* 0x000fc80004000000 */
[----:B------:R-:W-:-:S13]  /*1d40*/  ISETP.NE.AND P0, PT, R4, RZ, PT ;  /* 0x000000ff0400720c */ /* 0x000fda0003f05270 */
[----:B------:R-:W-:Y:S05]  /*1d50*/  @!P0 BRA `(.L_x_33) ;  /* 0xfffffffc00dc8947 */ /* 0x000fea000383ffff */
.L_x_32:
[C---:B------:R-:W-:Y:S01]  /*1d60*/  VIADD R5, R7.reuse, 0x10 ;  /* 0x0000001007057836 */ /* 0x040fe20000000000 */
[----:B------:R-:W-:Y:S01]  /*1d70*/  UMOV UR4, 0x50 ;  /* 0x0000005000047882 */ /* 0x000fe20000000000 */
[----:B------:R-:W-:Y:S01]  /*1d80*/  SHF.L.U32 R2, R2, R7, RZ ;  /* 0x0000000702027219 */ /* 0x000fe200000006ff */
[----:B------:R-:W-:Y:S01]  /*1d90*/  ULEA UR4, UR6, UR4, 0x18 ;  /* 0x0000000406047291 */ /* 0x000fe2000f8ec0ff */
[----:B------:R-:W-:Y:S01]  /*1da0*/  IMAD.SHL.U32 R7, R7, 0x20, RZ ;  /* 0x0000002007077824 */ /* 0x000fe200078e00ff */
[----:B------:R-:W-:-:S04]  /*1db0*/  SHF.L.U32 R5, R0, R5, RZ ;  /* 0x0000000500057219 */ /* 0x000fc800000006ff */
[----:B------:R-:W-:-:S05]  /*1dc0*/  LOP3.LUT R2, R5, R2, RZ, 0xfc, !PT ;  /* 0x0000000205027212 */ /* 0x000fca00078efcff */
[----:B------:R1:W-:Y:S04]  /*1dd0*/  ATOMS.OR RZ, [UR4], R2 ;  /* 0x00000002ffff798c */ /* 0x0003e8000b000004 */
[----:B------:R1:W-:Y:S01]  /*1de0*/  STS [UR5+0x58], R7 ;  /* 0x00005807ff007988 */ /* 0x0003e20008000805 */
[----:B------:R-:W-:Y:S05]  /*1df0*/  BRA `(.L_x_31) ;  /* 0x0000000000107947 */ /* 0x000fea0003800000 */
.L_x_30:
[----:B------:R-:W-:Y:S02]  /*1e00*/  MOV R0, 0xffffffff ;  /* 0xffffffff00007802 */ /* 0x000fe40000000f00 */
[----:B------:R-:W-:-:S03]  /*1e10*/  MOV R4, 0x1e40 ;  /* 0x00001e4000047802 */ /* 0x000fc60000000f00 */
[----:B------:R1:W-:Y:S04]  /*1e20*/  STS [UR5+0x58], R0 ;  /* 0x00005800ff007988 */ /* 0x0003e80008000805 */
[----:B-1----:R-:W-:Y:S05]  /*1e30*/  CALL.REL.NOINC `($__internal_1_$__cuda_sm10x_tcgen05_guardrail_trap_phase_invalid_during_alloc) ;  /* 0x0000001000bc7944 */ /* 0x002fea0003c00000 */
.L_x_31:
[----:B------:R-:W-:Y:S05]  /*1e40*/  WARPSYNC.ALL ;  /* 0x0000000000007948 */ /* 0x000fea0003800000 */
[----:B------:R-:W-:Y:S01]  /*1e50*/  NOP ;  /* 0x0000000000007918 */ /* 0x000fe20000000000 */
.L_x_29:
[----:B------:R-:W2:Y:S08]  /*1e60*/  S2UR UR17, SR_CgaCtaId ;  /* 0x00000000001179c3 */ /* 0x000eb00000008800 */
[----:B------:R-:W-:Y:S06]  /*1e70*/  BAR.SYNC.DEFER_BLOCKING 0x3, 0xa0 ;  /* 0x00c2800000007b1d */ /* 0x000fec0000010000 */
[----:B------:R-:W-:-:S02]  /*1e80*/  UMOV UR4, 0x400 ;  /* 0x0000040000047882 */ /* 0x000fc40000000000 */
[----:B------:R-:W3:Y:S01]  /*1e90*/  S2UR UR19, SR_CTAID.Z ;  /* 0x00000000001379c3 */ /* 0x000ee20000002700 */
[----:B--2---:R-:W-:Y:S02]  /*1ea0*/  ULEA UR17, UR17, UR4, 0x18 ;  /* 0x0000000411117291 */ /* 0x004fe4000f8ec0ff */
[----:B---3--:R-:W-:-:S07]  /*1eb0*/  UISETP.GT.U32.AND UP0, UPT, UR19, 0xff, UPT ;  /* 0x000000ff1300788c */ /* 0x008fce000bf04070 */
[----:B------:R-:W2:Y:S02]  /*1ec0*/  LDS R0, [UR17+0x58] ;  /* 0x00005811ff007984 */ /* 0x000ea40008000800 */
[----:B--2---:R-:W-:Y:S01]  /*1ed0*/  R2UR UR20, R0 ;  /* 0x00000000001472ca */ /* 0x004fe200000e0000 */
[----:B------:R-:W-:-:S14]  /*1ee0*/  BRA.U UP0, `(.L_x_34) ;  /* 0x0000000d00247547 */ /* 0x000fdc000b800000 */
[----:B------:R-:W2:Y:S01]  /*1ef0*/  LDCU.64 UR4, c[0x0][0x648] ;  /* 0x0000c900ff0477ac */ /* 0x000ea20008000a00 */
[----:B------:R-:W-:Y:S01]  /*1f00*/  SHF.R.U32.HI R0, RZ, 0x5, R3 ;  /* 0x00000005ff007819 */ /* 0x000fe20000011603 */
[----:B------:R-:W3:Y:S01]  /*1f10*/  S2UR UR18, SR_CTAID.X ;  /* 0x00000000001279c3 */ /* 0x000ee20000002500 */
[----:B------:R-:W4:Y:S02]  /*1f20*/  LDCU UR25, c[0x0][0x374] ;  /* 0x00006e80ff1977ac */ /* 0x000f240008000800 */
[----:B------:R-:W-:Y:S01]  /*1f30*/  R2UR UR10, R0 ;  /* 0x00000000000a72ca */ /* 0x000fe200000e0000 */
[----:B------:R-:W-:Y:S01]  /*1f40*/  IMAD.SHL.U32 R0, R3, 0x40, RZ ;  /* 0x0000004003007824 */ /* 0x000fe200078e00ff */
[----:B------:R-:W4:Y:S04]  /*1f50*/  LDCU UR16, c[0x0][0x370] ;  /* 0x00006e00ff1077ac */ /* 0x000f280008000800 */
[----:B------:R-:W-:Y:S01]  /*1f60*/  LOP3.LUT R0, R0, 0x7c0, RZ, 0xc0, !PT ;  /* 0x000007c000007812 */ /* 0x000fe200078ec0ff */
[----:B------:R-:W5:Y:S01]  /*1f70*/  LDCU UR12, c[0x0][0x378] ;  /* 0x00006f00ff0c77ac */ /* 0x000f620008000800 */
[----:B------:R-:W1:Y:S05]  /*1f80*/  LDCU.64 UR30, c[0x0][0x348] ;  /* 0x00006900ff1e77ac */ /* 0x000e6a0008000a00 */
[----:B------:R-:W-:Y:S01]  /*1f90*/  IMAD.U32 R3, RZ, RZ, UR10 ;  /* 0x0000000aff037e24 */ /* 0x000fe2000f8e00ff */
[----:B--2---:R-:W-:-:S03]  /*1fa0*/  UIMAD.WIDE.U32 UR6, UR19, UR5, URZ ;  /* 0x00000005130672a5 */ /* 0x004fc6000f8e00ff */
[----:B------:R-:W-:Y:S01]  /*1fb0*/  IMAD R3, R3, 0x800, R0 ;  /* 0x0000080003037824 */ /* 0x000fe200078e0200 */
[----:B------:R-:W-:Y:S01]  /*1fc0*/  UMOV UR24, 0x400 ;  /* 0x0000040000187882 */ /* 0x000fe20000000000 */
[----:B------:R-:W-:Y:S01]  /*1fd0*/  UIADD3 UR5, UPT, UPT, UR19, -UR7, URZ ;  /* 0x8000000713057290 */ /* 0x000fe2000fffe0ff */
[----:B------:R-:W2:Y:S01]  /*1fe0*/  S2R R0, SR_LANEID ;  /* 0x0000000000007919 */ /* 0x000ea20000000000 */
[----:B------:R-:W-:Y:S01]  /*1ff0*/  VIADD R3, R3, UR17 ;  /* 0x0000001103037c36 */ /* 0x000fe20008000000 */
[----:B----4-:R-:W-:Y:S02]  /*2000*/  UIMAD UR16, UR25, UR16, URZ ;  /* 0x00000010191072a4 */ /* 0x010fe4000f8e02ff */
[----:B------:R-:W-:Y:S01]  /*2010*/  USHF.R.U32.HI UR5, URZ, UR23, UR5 ;  /* 0x00000017ff057299 */ /* 0x000fe20008011605 */
[C---:B-1----:R-:W-:Y:S01]  /*2020*/  VIADD R2, R3.reuse, 0x430 ;  /* 0x0000043003027836 */ /* 0x042fe20000000000 */
[----:B------:R-:W1:Y:S01]  /*2030*/  LDCU UR6, c[0x0][0x658] ;  /* 0x0000cb00ff0677ac */ /* 0x000e620008000800 */
[----:B------:R-:W-:Y:S01]  /*2040*/  VIADD R5, R3, 0x420 ;  /* 0x0000042003057836 */ /* 0x000fe20000000000 */
[----:B------:R-:W-:-:S02]  /*2050*/  UIADD3 UR5, UPT, UPT, UR7, UR5, URZ ;  /* 0x0000000507057290 */ /* 0x000fc4000fffe0ff */
[----:B------:R-:W-:Y:S01]  /*2060*/  SHF.R.U32.HI R55, RZ, 0x3, R2 ;  /* 0x00000003ff377819 */ /* 0x000fe20000011602 */
[----:B-----5:R-:W-:Y:S01]  /*2070*/  UIMAD UR12, UR16, UR12, URZ ;  /* 0x0000000c100c72a4 */ /* 0x020fe2000f8e02ff */
[----:B------:R-:W-:Y:S01]  /*2080*/  SHF.R.U32.HI R54, RZ, 0x3, R5 ;  /* 0x00000003ff367819 */ /* 0x000fe20000011605 */
[----:B------:R-:W-:Y:S01]  /*2090*/  USHF.R.U32.HI UR11, URZ, UR22, UR5 ;  /* 0x00000016ff0b7299 */ /* 0x000fe20008011605 */
[----:B------:R-:W-:Y:S01]  /*20a0*/  LOP3.LUT R55, R2, 0x30, R55, 0x78, !PT ;  /* 0x0000003002377812 */ /* 0x000fe200078e7837 */
[C---:B------:R-:W-:Y:S01]  /*20b0*/  VIADD R2, R3.reuse, 0x410 ;  /* 0x0000041003027836 */ /* 0x040fe20000000000 */
[----:B---3--:R-:W-:Y:S01]  /*20c0*/  USHF.L.U32 UR18, UR18, 0x7, URZ ;  /* 0x0000000712127899 */ /* 0x008fe200080006ff */
[----:B------:R-:W-:Y:S01]  /*20d0*/  VIADD R3, R3, 0x400 ;  /* 0x0000040003037836 */ /* 0x000fe20000000000 */
[----:B------:R-:W-:Y:S01]  /*20e0*/  UIADD3 UR11, UPT, UPT, -UR11, URZ, URZ ;  /* 0x000000ff0b0b7290 */ /* 0x000fe2000fffe1ff */
[----:B------:R-:W-:Y:S01]  /*20f0*/  LOP3.LUT R54, R5, 0x30, R54, 0x78, !PT ;  /* 0x0000003005367812 */ /* 0x000fe200078e7836 */
[----:B------:R-:W-:Y:S01]  /*2100*/  ULEA.HI UR12, UR12, UR12, URZ, 0x1 ;  /* 0x0000000c0c0c7291 */ /* 0x000fe2000f8f08ff */
[----:B------:R-:W-:Y:S01]  /*2110*/  SHF.R.U32.HI R53, RZ, 0x3, R2 ;  /* 0x00000003ff357819 */ /* 0x000fe20000011602 */
[----:B------:R-:W-:Y:S01]  /*2120*/  UIMAD UR11, UR4, UR11, UR19 ;  /* 0x0000000b040b72a4 */ /* 0x000fe2000f8e0213 */
[----:B------:R-:W-:Y:S01]  /*2130*/  SHF.R.U32.HI R52, RZ, 0x3, R3 ;  /* 0x00000003ff347819 */ /* 0x000fe20000011603 */
[----:B------:R-:W3:Y:S01]  /*2140*/  LDCU.64 UR4, c[0x0][0x660] ;  /* 0x0000cc00ff0477ac */ /* 0x000ee20008000a00 */
[----:B------:R-:W-:-:S02]  /*2150*/  LOP3.LUT R53, R2, 0x30, R53, 0x78, !PT ;  /* 0x0000003002357812 */ /* 0x000fc400078e7835 */
[----:B------:R-:W-:Y:S01]  /*2160*/  LOP3.LUT R52, R3, 0x30, R52, 0x78, !PT ;  /* 0x0000003003347812 */ /* 0x000fe200078e7834 */
[----:B-1----:R-:W-:Y:S01]  /*2170*/  UIMAD.WIDE.U32 UR6, UR11, UR6, URZ ;  /* 0x000000060b0672a5 */ /* 0x002fe2000f8e00ff */
[----:B------:R-:W-:Y:S01]  /*2180*/  IMAD.MOV.U32 R3, RZ, RZ, RZ ;  /* 0x000000ffff037224 */ /* 0x000fe200078e00ff */
[----:B------:R-:W-:Y:S01]  /*2190*/  UMOV UR29, 0x400 ;  /* 0x00000400001d7882 */ /* 0x000fe20000000000 */
[----:B------:R-:W-:Y:S01]  /*21a0*/  UMOV UR28, 0x400 ;  /* 0x00000400001c7882 */ /* 0x000fe20000000000 */
[----:B------:R-:W-:Y:S01]  /*21b0*/  UIADD3 UR6, UPT, UPT, UR11, -UR7, URZ ;  /* 0x800000070b067290 */ /* 0x000fe2000fffe0ff */
[----:B------:R-:W1:Y:S03]  /*21c0*/  LDCU.64 UR26, c[0x0][0x358] ;  /* 0x00006b00ff1a77ac */ /* 0x000e660008000a00 */
[----:B------:R-:W-:Y:S02]  /*21d0*/  USHF.R.U32.HI UR6, URZ, UR21, UR6 ;  /* 0x00000015ff067299 */ /* 0x000fe40008011606 */
[----:B------:R-:W-:-:S02]  /*21e0*/  ULOP3.LUT UR18, UR18, 0x80, URZ, 0xc0, !UPT ;  /* 0x0000008012127892 */ /* 0x000fc4000f8ec0ff */
[----:B------:R-:W-:Y:S02]  /*21f0*/  UIADD3 UR6, UPT, UPT, UR7, UR6, URZ ;  /* 0x0000000607067290 */ /* 0x000fe4000fffe0ff */
[----:B------:R-:W-:Y:S02]  /*2200*/  ULEA UR16, UR10, UR20, 0x15 ;  /* 0x000000140a107291 */ /* 0x000fe4000f8ea8ff */
[----:B------:R-:W-:Y:S02]  /*2210*/  USHF.R.U32.HI UR6, URZ, UR13, UR6 ;  /* 0x0000000dff067299 */ /* 0x000fe40008011606 */
[----:B------:R-:W-:Y:S02]  /*2220*/  ULEA UR17, UR10, UR17, 0x2 ;  /* 0x000000110a117291 */ /* 0x000fe4000f8e10ff */
[----:B---3--:R-:W-:Y:S02]  /*2230*/  UIMAD.WIDE.U32 UR8, UR6, UR5, URZ ;  /* 0x00000005060872a5 */ /* 0x008fe4000f8e00ff */
[----:B------:R-:W-:-:S05]  /*2240*/  USHF.R.S32.HI UR12, URZ, 0x1, UR12 ;  /* 0x00000001ff0c7899 */ /* 0x000fca000801140c */
[----:B------:R-:W-:Y:S02]  /*2250*/  UMOV UR7, UR9 ;  /* 0x0000000900077c82 */ /* 0x000fe40008000000 */
[----:B------:R-:W-:Y:S02]  /*2260*/  UIADD3 UR5, UPT, UPT, UR6, -UR7, URZ ;  /* 0x8000000706057290 */ /* 0x000fe4000fffe0ff */
[----:B------:R-:W3:Y:S02]  /*2270*/  S2UR UR9, SR_CgaCtaId ;  /* 0x00000000000979c3 */ /* 0x000ee40000008800 */
[----:B------:R-:W-:-:S04]  /*2280*/  USHF.R.U32.HI UR5, URZ, UR15, UR5 ;  /* 0x0000000fff057299 */ /* 0x000fc80008011605 */
[----:B------:R-:W-:Y:S02]  /*2290*/  UIADD3 UR5, UPT, UPT, UR7, UR5, URZ ;  /* 0x0000000507057290 */ /* 0x000fe4000fffe0ff */
[----:B------:R-:W4:Y:S02]  /*22a0*/  S2UR UR8, SR_CgaCtaId ;  /* 0x00000000000879c3 */ /* 0x000f240000008800 */
[----:B------:R-:W-:-:S04]  /*22b0*/  USHF.R.U32.HI UR5, URZ, UR14, UR5 ;  /* 0x0000000eff057299 */ /* 0x000fc80008011605 */
[----:B------:R-:W-:Y:S02]  /*22c0*/  UIADD3 UR5, UPT, UPT, -UR5, URZ, URZ ;  /* 0x000000ff05057290 */ /* 0x000fe4000fffe1ff */
[----:B------:R-:W5:Y:S02]  /*22d0*/  S2UR UR7, SR_CgaCtaId ;  /* 0x00000000000779c3 */ /* 0x000f640000008800 */
[----:B------:R-:W-:Y:S02]  /*22e0*/  UIMAD UR4, UR4, UR5, UR6 ;  /* 0x00000005040472a4 */ /* 0x000fe4000f8e0206 */
[----:B------:R-:W-:Y:S02]  /*22f0*/  UIADD3 UR6, UPT, UPT, -UR6, URZ, URZ ;  /* 0x000000ff06067290 */ /* 0x000fe4000fffe1ff */
[----:B---3--:R-:W-:-:S03]  /*2300*/  ULEA UR9, UR9, UR24, 0x18 ;  /* 0x0000001809097291 */ /* 0x008fc6000f8ec0ff */
[----:B------:R-:W3:Y:S01]  /*2310*/  LDCU UR5, c[0x0][0x654] ;  /* 0x0000ca80ff0577ac */ /* 0x000ee20008000800 */
[----:B------:R-:W-:Y:S02]  /*2320*/  UIADD3 UR24, UP0, UPT, UR30, 0x240, URZ ;  /* 0x000002401e187890 */ /* 0x000fe4000ff1e0ff */
[----:B----4-:R-:W-:Y:S02]  /*2330*/  ULEA UR8, UR8, UR29, 0x18 ;  /* 0x0000001d08087291 */ /* 0x010fe4000f8ec0ff */
[----:B------:R-:W-:Y:S02]  /*2340*/  UIADD3.X UR25, UPT, UPT, URZ, UR31, URZ, UP0, !UPT ;  /* 0x0000001fff197290 */ /* 0x000fe400087fe4ff */
[----:B------:R-:W-:Y:S02]  /*2350*/  UISETP.NE.AND UP0, UPT, UR10, URZ, UPT ;  /* 0x000000ff0a00728c */ /* 0x000fe4000bf05270 */
[----:B-----5:R-:W-:Y:S02]  /*2360*/  ULEA UR7, UR7, UR28, 0x18 ;  /* 0x0000001c07077291 */ /* 0x020fe4000f8ec0ff */
[----:B---3--:R-:W-:-:S03]  /*2370*/  UIMAD UR6, UR5, UR6, UR11 ;  /* 0x00000006050672a4 */ /* 0x008fc6000f8e020b */
[----:B-12---:R-:W-:-:S09]  /*2380*/  UMOV UR11, URZ ;  /* 0x000000ff000b7c82 */ /* 0x006fd20008000000 */
.L_x_40:
[----:B-1----:R-:W1:Y:S01]  /*2390*/  S2R R2, SR_CgaCtaId ;  /* 0x0000000000027919 */ /* 0x002e620000008800 */
[----:B------:R-:W-:Y:S01]  /*23a0*/  MOV R5, 0x400 ;  /* 0x0000040000057802 */ /* 0x000fe20000000f00 */
[----:B------:R-:W-:Y:S01]  /*23b0*/  IMAD.U32 R4, R3, -0x80000000, RZ ;  /* 0x8000000003047824 */ /* 0x000fe200078e00ff */
[----:B------:R-:W-:Y:S02]  /*23c0*/  USHF.L.U32 UR28, UR11, 0x3, URZ ;  /* 0x000000030b1c7899 */ /* 0x000fe400080006ff */
[----:B------:R-:W-:Y:S02]  /*23d0*/  ULEA UR6, UR6, UR18, 0x8 ;  /* 0x0000001206067291 */ /* 0x000fe4000f8e40ff */
[----:B------:R-:W-:Y:S01]  /*23e0*/  USHF.L.U32 UR5, UR4, 0x8, URZ ;  /* 0x0000000804057899 */ /* 0x000fe200080006ff */
[----:B-1----:R-:W-:-:S04]  /*23f0*/  LEA R5, R2, R5, 0x18 ;  /* 0x0000000502057211 */ /* 0x002fc800078ec0ff */
[----:B------:R-:W1:Y:S02]  /*2400*/  SYNCS.PHASECHK.TRANS64.TRYWAIT P0, [R5+URZ+0x40], R4 ;  /* 0x00004004050075a7 */ /* 0x000e6400080011ff */
[----:B-1-3--:R-:W-:Y:S05]  /*2410*/  @!P0 BRA `(.L_x_35) ;  /* 0x0000000c001c8947 */ /* 0x00afea0003800000 */
.L_x_52:
[----:B------:R-:W-:Y:S01]  /*2420*/  HFMA2 R2, -RZ, RZ, 0, 0 ;  /* 0x00000000ff027431 */ /* 0x000fe200000001ff */
[----:B------:R-:W-:Y:S01]  /*2430*/  UMOV UR29, UR16 ;  /* 0x00000010001d7c82 */ /* 0x000fe20008000000 */
[----:B------:R-:W-:-:S05]  /*2440*/  UMOV UR30, URZ ;  /* 0x000000ff001e7c82 */ /* 0x000fca0008000000 */
.L_x_37:
[----:B-1----:R-:W1:Y:S01]  /*2450*/  LDTM.x32 R4, tmem[UR29] ;  /* 0x0000001d000479ee */ /* 0x002e6200082c0000 */
[----:B------:R-:W-:-:S04]  /*2460*/  ULEA.HI UR4, UR28, UR28, URZ, 0x1 ;  /* 0x0000001c1c047291 */ /* 0x000fc8000f8f08ff */
[----:B------:R-:W-:-:S04]  /*2470*/  ULOP3.LUT UR4, UR4, 0xfffffffe, URZ, 0xc0, !UPT ;  /* 0xfffffffe04047892 */ /* 0x000fc8000f8ec0ff */
[----:B------:R-:W-:Y:S01]  /*2480*/  UIADD3 UR4, UPT, UPT, -UR4, UR28, URZ ;  /* 0x0000001c04047290 */ /* 0x000fe2000fffe1ff */
[-C--:B-1----:R-:W-:Y:S02]  /*2490*/  FMNMX.NAN R37, |R18|, |R34|.reuse, !PT ;  /* 0x4000002212257209 */ /* 0x082fe40007820200 */
[----:B------:R-:W-:Y:S02]  /*24a0*/  FMNMX.NAN R36, |R19|, |R35|, !PT ;  /* 0x4000002313247209 */ /* 0x000fe40007820200 */
[----:B------:R-:W-:Y:S02]  /*24b0*/  F2FP.BF16.F32.PACK_AB R39, R35, R34 ;  /* 0x000000222327723e */ /* 0x000fe400000010ff */
[----:B------:R-:W-:Y:S02]  /*24c0*/  FMNMX3.NAN R34, |R10|, |R26|, R37, !PT ;  /* 0x4000001a0a227276 */ /* 0x000fe40007820225 */
[C---:B------:R-:W-:Y:S02]  /*24d0*/  F2FP.BF16.F32.PACK_AB R51, R11.reuse, R10 ;  /* 0x0000000a0b33723e */ /* 0x040fe400000010ff */
[----:B------:R-:W-:-:S02]  /*24e0*/  FMNMX3.NAN R35, |R11|, |R27|, R36, !PT ;  /* 0x4000001b0b237276 */ /* 0x000fc40007820224 */
[C---:B------:R-:W-:Y:S02]  /*24f0*/  FMNMX.NAN R10, |R15|.reuse, |R31|, !PT ;  /* 0x4000001f0f0a7209 */ /* 0x040fe40007820200 */
[----:B------:R-:W-:Y:S02]  /*2500*/  F2FP.BF16.F32.PACK_AB R41, R15, R14 ;  /* 0x0000000e0f29723e */ /* 0x000fe400000010ff */
[----:B------:R-:W-:Y:S02]  /*2510*/  FMNMX.NAN R11, |R14|, |R30|, !PT ;  /* 0x4000001e0e0b7209 */ /* 0x000fe40007820200 */
[----:B------:R-:W-:Y:S02]  /*2520*/  FMNMX.NAN R15, |R12|, |R28|, !PT ;  /* 0x4000001c0c0f7209 */ /* 0x000fe40007820200 */
[----:B------:R-:W-:Y:S01]  /*2530*/  F2FP.BF16.F32.PACK_AB R40, R13, R12 ;  /* 0x0000000c0d28723e */ /* 0x000fe200000010ff */
[----:B------:R-:W-:Y:S01]  /*2540*/  IMAD.U32 R12, RZ, RZ, UR4 ;  /* 0x00000004ff0c7e24 */ /* 0x000fe2000f8e00ff */
[----:B------:R-:W-:-:S02]  /*2550*/  FMNMX.NAN R14, |R17|, |R33|, !PT ;  /* 0x40000021110e7209 */ /* 0x000fc40007820200 */
[C---:B------:R-:W-:Y:S02]  /*2560*/  FMNMX3.NAN R10, |R7|.reuse, |R23|, R10, !PT ;  /* 0x40000017070a7276 */ /* 0x040fe4000782020a */
[----:B------:R-:W-:Y:S02]  /*2570*/  F2FP.BF16.F32.PACK_AB R49, R7, R6 ;  /* 0x000000060731723e */ /* 0x000fe400000010ff */
[----:B------:R-:W-:Y:S02]  /*2580*/  FMNMX3.NAN R11, |R6|, |R22|, R11, !PT ;  /* 0x40000016060b7276 */ /* 0x000fe4000782020b */
[----:B------:R-:W-:Y:S02]  /*2590*/  FMNMX.NAN R7, |R16|, |R32|, !PT ;  /* 0x4000002010077209 */ /* 0x000fe40007820200 */
[----:B------:R-:W-:Y:S01]  /*25a0*/  F2FP.BF16.F32.PACK_AB R42, R17, R16 ;  /* 0x00000010112a723e */ /* 0x000fe200000010ff */
[C---:B------:R-:W-:Y:S01]  /*25b0*/  IMAD R16, R12.reuse, 0x2000, R52 ;  /* 0x000020000c107824 */ /* 0x040fe200078e0234 */
[----:B------:R-:W-:Y:S01]  /*25c0*/  FMNMX.NAN R6, |R13|, |R29|, !PT ;  /* 0x4000001d0d067209 */ /* 0x000fe20007820200 */
[----:B------:R-:W-:Y:S01]  /*25d0*/  IMAD R13, R12, 0x2000, R53 ;  /* 0x000020000c0d7824 */ /* 0x000fe200078e0235 */
[----:B------:R-:W-:-:S02]  /*25e0*/  F2FP.BF16.F32.PACK_AB R50, R9, R8 ;  /* 0x000000080932723e */ /* 0x000fc400000010ff */
[----:B------:R-:W-:Y:S02]  /*25f0*/  F2FP.BF16.F32.PACK_AB R48, R5, R4 ;  /* 0x000000040530723e */ /* 0x000fe400000010ff */
[----:B------:R-:W-:Y:S02]  /*2600*/  F2FP.BF16.F32.PACK_AB R43, R19, R18 ;  /* 0x00000012132b723e */ /* 0x000fe400000010ff */
[----:B------:R-:W-:Y:S01]  /*2610*/  FMNMX3.NAN R14, |R9|, |R25|, R14, !PT ;  /* 0x40000019090e7276 */ /* 0x000fe2000782020e */
[C---:B------:R-:W-:Y:S01]  /*2620*/  IMAD R9, R12.reuse, 0x2000, R54 ;  /* 0x000020000c097824 */ /* 0x040fe200078e0236 */
[----:B------:R-:W-:Y:S01]  /*2630*/  F2FP.BF16.F32.PACK_AB R47, R27, R26 ;  /* 0x0000001a1b2f723e */ /* 0x000fe200000010ff */
[----:B------:R-:W-:Y:S01]  /*2640*/  IMAD R12, R12, 0x2000, R55 ;  /* 0x000020000c0c7824 */ /* 0x000fe200078e0237 */
[----:B------:R-:W-:Y:S01]  /*2650*/  F2FP.BF16.F32.PACK_AB R45, R23, R22 ;  /* 0x00000016172d723e */ /* 0x000fe200000010ff */
[----:B------:R1:W-:Y:S01]  /*2660*/  STS.128 [R16], R48 ;  /* 0x0000003010007388 */ /* 0x0003e20000000c00 */
[----:B------:R-:W-:-:S02]  /*2670*/  F2FP.BF16.F32.PACK_AB R46, R25, R24 ;  /* 0x00000018192e723e */ /* 0x000fc400000010ff */
[----:B------:R-:W-:Y:S01]  /*2680*/  F2FP.BF16.F32.PACK_AB R44, R21, R20 ;  /* 0x00000014152c723e */ /* 0x000fe200000010ff */
[----:B------:R1:W-:Y:S01]  /*2690*/  STS.128 [R13], R40 ;  /* 0x000000280d007388 */ /* 0x0003e20000000c00 */
[----:B------:R-:W-:Y:S02]  /*26a0*/  F2FP.BF16.F32.PACK_AB R37, R31, R30 ;  /* 0x0000001e1f25723e */ /* 0x000fe400000010ff */
[----:B------:R-:W-:Y:S01]  /*26b0*/  F2FP.BF16.F32.PACK_AB R38, R33, R32 ;  /* 0x000000202126723e */ /* 0x000fe200000010ff */
[----:B------:R1:W-:Y:S01]  /*26c0*/  STS.128 [R9], R44 ;  /* 0x0000002c09007388 */ /* 0x0003e20000000c00 */
[----:B------:R-:W-:Y:S02]  /*26d0*/  F2FP.BF16.F32.PACK_AB R36, R29, R28 ;  /* 0x0000001c1d24723e */ /* 0x000fe400000010ff */
[----:B------:R-:W-:-:S03]  /*26e0*/  FMNMX3.NAN R7, |R8|, |R24|, R7, !PT ;  /* 0x4000001808077276 */ /* 0x000fc60007820207 */
[----:B------:R1:W-:Y:S01]  /*26f0*/  STS.128 [R12], R36 ;  /* 0x000000240c007388 */ /* 0x0003e20000000c00 */
[----:B------:R2:W-:Y:S06]  /*2700*/  MEMBAR.ALL.CTA ;  /* 0x0000000000007992 */ /* 0x0005ec0000008000 */
[----:B--2---:R-:W2:Y:S02]  /*2710*/  FENCE.VIEW.ASYNC.S ;  /* 0x00000000000073c6 */ /* 0x004ea40000000000 */
[----:B--2---:R-:W-:Y:S06]  /*2720*/  BAR.SYNC.DEFER_BLOCKING 0x2, 0x80 ;  /* 0x0082000000007b1d */ /* 0x004fec0000010000 */
[----:B------:R-:W-:Y:S05]  /*2730*/  BRA.U UP0, `(.L_x_36) ;  /* 0x0000000100187547 */ /* 0x000fea000b800000 */
[----:B------:R-:W-:-:S04]  /*2740*/  USHF.L.U32 UR4, UR4, 0xc, URZ ;  /* 0x0000000c04047899 */ /* 0x000fc800080006ff */
[----:B------:R-:W-:-:S04]  /*2750*/  UIADD3 UR4, UPT, UPT, UR9, UR4, UR4 ;  /* 0x0000000409047290 */ /* 0x000fc8000fffe004 */
[----:B------:R-:W-:-:S09]  /*2760*/  UIADD3 UR4, UPT, UPT, UR4, 0x400, URZ ;  /* 0x0000040004047890 */ /* 0x000fd2000fffe0ff */
[----:B------:R2:W-:Y:S01]  /*2770*/  UTMASTG.2D [UR4], [UR24], desc[URZ] ;  /* 0x0000ff04180073b5 */ /* 0x0005e20008009000 */
[----:B------:R0:W-:Y:S01]  /*2780*/  UTMACMDFLUSH ;  /* 0x00000000000079b7 */ /* 0x0001e20000000000 */
[----:B--2---:R-:W-:-:S04]  /*2790*/  DEPBAR.LE SB0, 0x1 ;  /* 0x000080400000791a */ /* 0x004fc80000000000 */
.L_x_36:
[----:B------:R-:W-:Y:S01]  /*27a0*/  BAR.SYNC.DEFER_BLOCKING 0x2, 0x80 ;  /* 0x0082000000007b1d */ /* 0x000fe20000010000 */
[----:B------:R-:W-:Y:S01]  /*27b0*/  UIADD3 UR30, UPT, UPT, UR30, 0x1, URZ ;  /* 0x000000011e1e7890 */ /* 0x000fe2000fffe0ff */
[----:B------:R-:W-:Y:S01]  /*27c0*/  FMNMX3.NAN R5, |R5|, |R21|, R6, !PT ;  /* 0x4000001505057276 */ /* 0x000fe20007820206 */
[----:B------:R-:W-:Y:S01]  /*27d0*/  UIADD3 UR29, UPT, UPT, UR29, 0x20, URZ ;  /* 0x000000201d1d7890 */ /* 0x000fe2000fffe0ff */
[----:B------:R-:W-:Y:S01]  /*27e0*/  FMNMX.NAN R10, R35, R10, !PT ;  /* 0x0000000a230a7209 */ /* 0x000fe20007820000 */
[----:B------:R-:W-:Y:S01]  /*27f0*/  UISETP.NE.AND UP1, UPT, UR30, 0x8, UPT ;  /* 0x000000081e00788c */ /* 0x000fe2000bf25270 */
[----:B------:R-:W-:Y:S01]  /*2800*/  FMNMX3.NAN R4, |R4|, |R20|, R15, !PT ;  /* 0x4000001404047276 */ /* 0x000fe2000782020f */
[----:B------:R-:W-:Y:S01]  /*2810*/  UIADD3 UR28, UPT, UPT, UR28, 0x1, URZ ;  /* 0x000000011c1c7890 */ /* 0x000fe2000fffe0ff */
[----:B------:R-:W-:Y:S01]  /*2820*/  FMNMX.NAN R11, R34, R11, !PT ;  /* 0x0000000b220b7209 */ /* 0x000fe20007820000 */
[----:B------:R-:W-:Y:S01]  /*2830*/  UIADD3 UR5, UPT, UPT, UR5, 0x20, URZ ;  /* 0x0000002005057890 */ /* 0x000fe2000fffe0ff */
[----:B------:R-:W-:-:S02]  /*2840*/  FMNMX3.NAN R5, R5, R14, R10, !PT ;  /* 0x0000000e05057276 */ /* 0x000fc4000782000a */
[----:B------:R-:W-:-:S04]  /*2850*/  FMNMX3.NAN R4, R4, R7, R11, !PT ;  /* 0x0000000704047276 */ /* 0x000fc8000782000b */
[----:B------:R-:W-:-:S04]  /*2860*/  FMNMX3.NAN R5, R4, R5, RZ, !PT ;  /* 0x0000000504057276 */ /* 0x000fc800078200ff */
[----:B------:R-:W-:Y:S01]  /*2870*/  FMNMX R2, R5, R2, !PT ;  /* 0x0000000205027209 */ /* 0x000fe20007800000 */
[----:B------:R-:W-:Y:S06]  /*2880*/  BRA.U UP1, `(.L_x_37) ;  /* 0xfffffff901f07547 */ /* 0x000fec000b83ffff */
[----:B------:R-:W-:Y:S01]  /*2890*/  CREDUX.MAX.S32 UR4, R2 ;  /* 0x00000000020472cc */ /* 0x000fe20000000200 */
[----:B------:R-:W-:Y:S01]  /*28a0*/  BSSY.RECONVERGENT B0, `(.L_x_38) ;  /* 0x000000c000007945 */ /* 0x000fe20003800200 */
[----:B------:R-:W-:-:S11]  /*28b0*/  ISETP.NE.AND P0, PT, R0, RZ, PT ;  /* 0x000000ff0000720c */ /* 0x000fd60003f05270 */
[----:B------:R-:W-:-:S05]  /*28c0*/  IMAD.U32 R2, RZ, RZ, UR4 ;  /* 0x00000004ff027e24 */ /* 0x000fca000f8e00ff */
[----:B------:R2:W-:Y:S01]  /*28d0*/  @!P0 STS [UR17+0x37400], R2 ;  /* 0x03740002ff008988 */ /* 0x0005e20008000811 */
[----:B------:R-:W-:Y:S01]  /*28e0*/  BAR.SYNC.DEFER_BLOCKING 0x2, 0x80 ;  /* 0x0082000000007b1d */ /* 0x000fe20000010000 */
[----:B------:R-:W-:-:S13]  /*28f0*/  LOP3.LUT P0, RZ, R0, UR10, RZ, 0xfc, !PT ;  /* 0x0000000a00ff7c12 */ /* 0x000fda000f80fcff */
[----:B------:R-:W-:Y:S05]  /*2900*/  @P0 BRA `(.L_x_39) ;  /* 0x0000000000140947 */ /* 0x000fea0003800000 */
[----:B------:R-:W3:Y:S01]  /*2910*/  LDS.128 R4, [UR8+0x37400] ;  /* 0x03740008ff047984 */ /* 0x000ee20008000c00 */
[----:B-1----:R-:W1:Y:S01]  /*2920*/  LDC.64 R8, c[0x0][0x640] ;  /* 0x00019000ff087b82 */ /* 0x002e620000000a00 */
[----:B---3--:R-:W-:-:S04]  /*2930*/  FMNMX3 R4, R4, RZ, R5, !PT ;  /* 0x000000ff04047276 */ /* 0x008fc80007800005 */
[----:B------:R-:W-:-:S05]  /*2940*/  FMNMX3 R7, R4, R6, R7, !PT ;  /* 0x0000000604077276 */ /* 0x000fca0007800007 */
[----:B-1----:R3:W-:Y:S02]  /*2950*/  REDG.E.MAX.S32.STRONG.GPU desc[UR26][R8.64], R7 ;  /* 0x000000070800798e */ /* 0x0027e4000d12e31a */
.L_x_39:
[----:B------:R-:W-:Y:S05]  /*2960*/  BSYNC.RECONVERGENT B0 ;  /* 0x0000000000007941 */ /* 0x000fea0003800200 */
.L_x_38:
[----:B------:R-:W4:Y:S01]  /*2970*/  LDCU.64 UR4, c[0x0][0x648] ;  /* 0x0000c900ff0477ac */ /* 0x000f220008000a00 */
[----:B------:R-:W-:Y:S01]  /*2980*/  LOP3.LUT R3, R3, 0x1, RZ, 0x3c, !PT ;  /* 0x0000000103037812 */ /* 0x000fe200078e3cff */
[----:B------:R-:W-:Y:S01]  /*2990*/  UIADD3 UR19, UPT, UPT, UR12, UR19, URZ ;  /* 0x000000130c137290 */ /* 0x000fe2000fffe0ff */
[----:B------:R-:W-:-:S03]  /*29a0*/  ELECT P0, URZ, PT ;  /* 0x0000000000ff782f */ /* 0x000fc60003800000 */
[----:B------:R-:W-:Y:S02]  /*29b0*/  UISETP.GE.AND UP1, UPT, UR19, 0x100, UPT ;  /* 0x000001001300788c */ /* 0x000fe4000bf26270 */
[----:B------:R-:W-:Y:S02]  /*29c0*/  UIADD3 UR11, UPT, UPT, UR11, 0x1, URZ ;  /* 0x000000010b0b7890 */ /* 0x000fe4000fffe0ff */
[----:B----4-:R-:W-:-:S06]  /*29d0*/  UIMAD.WIDE.U32 UR28, UR19, UR5, URZ ;  /* 0x00000005131c72a5 */ /* 0x010fcc000f8e00ff */
[----:B--2---:R-:W-:Y:S01]  /*29e0*/  @P0 IMAD.MOV.U32 R2, RZ, RZ, 0x1 ;  /* 0x00000001ff020424 */ /* 0x004fe200078e00ff */
[----:B------:R-:W2:Y:S03]  /*29f0*/  LDCU UR5, c[0x0][0x658] ;  /* 0x0000cb00ff0577ac */ /* 0x000ea60008000800 */
[----:B------:R4:W-:Y:S01]  /*2a00*/  @P0 SYNCS.ARRIVE.TRANS64.ART0 RZ, [UR7+0x48], R2 ;  /* 0x00004802ffff09a7 */ /* 0x0009e20008500007 */
        /* <DEDUP_REMOVED lines=16> */
[----:B------:R-:W-:-:S04]  /*2b10*/  UIADD3 UR28, UPT, UPT, UR31, UR28, URZ ;  /* 0x0000001c1f1c7290 */ /* 0x000fc8000fffe0ff */
[----:B------:R-:W-:Y:S02]  /*2b20*/  USHF.R.U32.HI UR30, URZ, UR14, UR28 ;  /* 0x0000000eff1e7299 */ /* 0x000fe4000801161c */
[----:B------:R-:W-:Y:S02]  /*2b30*/  UIADD3 UR28, UPT, UPT, -UR29, URZ, URZ ;  /* 0x000000ff1d1c7290 */ /* 0x000fe4000fffe1ff */
[----:B------:R-:W-:Y:S02]  /*2b40*/  UIADD3 UR30, UPT, UPT, -UR30, URZ, URZ ;  /* 0x000000ff1e1e7290 */ /* 0x000fe4000fffe1ff */
[----:B--2---:R-:W-:Y:S02]  /*2b50*/  UIMAD UR6, UR5, UR28, UR6 ;  /* 0x0000001c050672a4 */ /* 0x004fe4000f8e0206 */
[----:B------:R-:W-:Y:S01]  /*2b60*/  UIMAD UR4, UR4, UR30, UR29 ;  /* 0x0000001e040472a4 */ /* 0x000fe2000f8e021d */
[----:B----4-:R-:W-:Y:S11]  /*2b70*/  BRA.U !UP1, `(.L_x_40) ;  /* 0xfffffff909047547 */ /* 0x010ff6000b83ffff */
.L_x_34:
[----:B------:R-:W-:Y:S01]  /*2b80*/  BAR.SYNC.DEFER_BLOCKING 0x2, 0x80 ;  /* 0x0082000000007b1d */ /* 0x000fe20000010000 */
[----:B------:R-:W-:-:S04]  /*2b90*/  ULOP3.LUT UR9, UR20, 0xffff, URZ, 0xc0, !UPT ;  /* 0x0000ffff14097892 */ /* 0x000fc8000f8ec0ff */
[----:B------:R-:W-:-:S03]  /*2ba0*/  USHF.R.U32.HI UR9, URZ, 0x5, UR9 ;  /* 0x00000005ff097899 */ /* 0x000fc60008011609 */
[----:B------:R-:W2:Y:S01]  /*2bb0*/  S2UR UR4, SR_CgaCtaId ;  /* 0x00000000000479c3 */ /* 0x000ea20000008800 */
[----:B------:R-:W-:Y:S01]  /*2bc0*/  UMOV UR6, 0xffff ;  /* 0x0000ffff00067882 */ /* 0x000fe20000000000 */
[----:B------:R-:W-:Y:S02]  /*2bd0*/  UIADD3 UR8, UPT, UPT, UR9, 0x10, URZ ;  /* 0x0000001009087890 */ /* 0x000fe4000fffe0ff */
[----:B------:R-:W-:Y:S01]  /*2be0*/  USHF.L.U32 UR6, UR6, UR9, URZ ;  /* 0x0000000906067299 */ /* 0x000fe200080006ff */
[----:B------:R-:W-:Y:S01]  /*2bf0*/  NOP ;  /* 0x0000000000007918 */ /* 0x000fe20000000000 */
[----:B------:R-:W-:Y:S02]  /*2c00*/  UMOV UR5, 0x50 ;  /* 0x0000005000057882 */ /* 0x000fe40000000000 */
[----:B--2---:R-:W-:-:S03]  /*2c10*/  ULEA UR4, UR4, UR5, 0x18 ;  /* 0x0000000504047291 */ /* 0x004fc6000f8ec0ff */
[----:B------:R-:W-:Y:S02]  /*2c20*/  UMOV UR5, 0x1 ;  /* 0x0000000100057882 */ /* 0x000fe40000000000 */
[----:B------:R-:W-:-:S04]  /*2c30*/  USHF.L.U32 UR8, UR5, UR8, URZ ;  /* 0x0000000805087299 */ /* 0x000fc800080006ff */
[----:B------:R-:W2:Y:S01]  /*2c40*/  LDS R0, [UR4] ;  /* 0x00000004ff007984 */ /* 0x000ea20008000800 */
[----:B------:R-:W-:-:S04]  /*2c50*/  ULOP3.LUT UR8, UR8, UR6, URZ, 0xfc, !UPT ;  /* 0x0000000608087292 */ /* 0x000fc8000f8efcff */
[----:B------:R-:W-:Y:S01]  /*2c60*/  ULOP3.LUT UR6, UR8, 0xffff, URZ, 0xc0, !UPT ;  /* 0x0000ffff08067892 */ /* 0x000fe2000f8ec0ff */
[----:B--2---:R-:W-:-:S13]  /*2c70*/  R2UR UR7, R0 ;  /* 0x00000000000772ca */ /* 0x004fda00000e0000 */
[----:B------:R-:W-:-:S04]  /*2c80*/  ULOP3.LUT UR5, UR8, 0xffff, UR7, 0x80, !UPT ;  /* 0x0000ffff08057892 */ /* 0x000fc8000f8e8007 */
[----:B------:R-:W-:-:S09]  /*2c90*/  UISETP.NE.AND UP0, UPT, UR5, UR6, UPT ;  /* 0x000000060500728c */ /* 0x000fd2000bf05270 */
[----:B------:R-:W-:Y:S05]  /*2ca0*/  BRA.U UP0, `(.L_x_41) ;  /* 0x00000001004c7547 */ /* 0x000fea000b800000 */
[----:B------:R-:W-:Y:S02]  /*2cb0*/  USHF.R.U32.HI UR5, URZ, 0x10, UR8 ;  /* 0x00000010ff057899 */ /* 0x000fe40008011608 */
[----:B------:R-:W-:-:S04]  /*2cc0*/  USHF.R.U32.HI UR6, URZ, 0x10, UR7 ;  /* 0x00000010ff067899 */ /* 0x000fc80008011607 */
[----:B------:R-:W-:-:S04]  /*2cd0*/  ULOP3.LUT UR6, UR6, UR5, URZ, 0xc0, !UPT ;  /* 0x0000000506067292 */ /* 0x000fc8000f8ec0ff */
[----:B------:R-:W-:-:S09]  /*2ce0*/  UISETP.NE.AND UP0, UPT, UR6, UR5, UPT ;  /* 0x000000050600728c */ /* 0x000fd2000bf05270 */
[----:B------:R-:W-:Y:S05]  /*2cf0*/  BRA.U UP0, `(.L_x_42) ;  /* 0x00000001002c7547 */ /* 0x000fea000b800000 */
[----:B-1----:R-:W1:Y:S01]  /*2d00*/  S2R R2, SR_LANEID ;  /* 0x0000000000027919 */ /* 0x002e620000000000 */
[----:B------:R-:W-:Y:S01]  /*2d10*/  ULOP3.LUT UR8, URZ, UR8, URZ, 0x33, !UPT ;  /* 0x00000008ff087292 */ /* 0x000fe2000f8e33ff */
[----:B------:R-:W-:Y:S02]  /*2d20*/  VOTEU.ANY UR6, UPT, PT ;  /* 0x0000000000067886 */ /* 0x000fe400038e0100 */
[----:B------:R-:W-:-:S03]  /*2d30*/  UFLO.U32 UR6, UR6 ;  /* 0x00000006000672bd */ /* 0x000fc600080e0000 */
[----:B------:R-:W-:-:S04]  /*2d40*/  IMAD.U32 R0, RZ, RZ, UR8 ;  /* 0x00000008ff007e24 */ /* 0x000fc8000f8e00ff */
[----:B------:R-:W2:Y:S02]  /*2d50*/  REDUX UR5, R0 ;  /* 0x00000000000573c4 */ /* 0x000ea40000000000 */
[----:B------:R4:W-:Y:S01]  /*2d60*/  UTCATOMSWS.AND URZ, UR8 ;  /* 0x0000000800ff79e3 */ /* 0x0009e20008000000 */
[----:B-1----:R-:W-:Y:S02]  /*2d70*/  ISETP.EQ.U32.AND P0, PT, R2, UR6, PT ;  /* 0x0000000602007c0c */ /* 0x002fe4000bf02070 */
[----:B--2---:R-:W-:-:S11]  /*2d80*/  MOV R2, UR5 ;  /* 0x0000000500027c02 */ /* 0x004fd60008000f00 */
[----:B------:R4:W-:Y:S01]  /*2d90*/  @P0 ATOMS.AND RZ, [UR4], R2 ;  /* 0x00000002ffff098c */ /* 0x0009e2000a800004 */
[----:B------:R-:W-:Y:S05]  /*2da0*/  BRA `(.L_x_43) ;  /* 0x0000000000147947 */ /* 0x000fea0003800000 */
.L_x_42:
[----:B-1----:R-:W-:Y:S02]  /*2db0*/  MOV R2, 0x2dd0 ;  /* 0x00002dd000027802 */ /* 0x002fe40000000f00 */
[----:B---3--:R-:W-:Y:S05]  /*2dc0*/  CALL.REL.NOINC `($__internal_0_$__cuda_sm10x_tcgen05_guardrail_trap_col_being_dealloced_not_returned_by_alloc) ;  /* 0x0000000000cc7944 */ /* 0x008fea0003c00000 */
[----:B------:R-:W-:Y:S05]  /*2dd0*/  BRA `(.L_x_43) ;  /* 0x0000000000087947 */ /* 0x000fea0003800000 */
.L_x_41:
[----:B-1----:R-:W-:Y:S02]  /*2de0*/  MOV R2, 0x2e00 ;  /* 0x00002e0000027802 */ /* 0x002fe40000000f00 */
[----:B---3--:R-:W-:Y:S05]  /*2df0*/  CALL.REL.NOINC `($__internal_2_$__cuda_sm10x_tcgen05_guardrail_trap_unallocated_columns_being_dealloced) ;  /* 0x0000000000d87944 */ /* 0x008fea0003c00000 */
.L_x_43:
[----:B------:R-:W-:Y:S01]  /*2e00*/  NOP ;  /* 0x0000000000007918 */ /* 0x000fe20000000000 */
[----:B------:R-:W-:-:S04]  /*2e10*/  DEPBAR.LE SB0, 0x0 ;  /* 0x000080000000791a */ /* 0x000fc80000000000 */
[----:B----4-:R-:W-:Y:S05]  /*2e20*/  EXIT ;  /* 0x000000000000794d */ /* 0x010fea0003800000 */
.L_x_17:
[----:B------:R-:W-:Y:S02]  /*2e30*/  MOV R6, UR4 ;  /* 0x0000000400067c02 */ /* 0x000fe40008000f00 */
[----:B------:R-:W-:Y:S02]  /*2e40*/  MOV R7, UR4 ;  /* 0x0000000400077c02 */ /* 0x000fe40008000f00 */
[----:B------:R-:W-:-:S07]  /*2e50*/  MOV R0, UR25 ;  /* 0x0000001900007c02 */ /* 0x000fce0008000f00 */
.L_x_44:
[----:B-1----:R1:W2:Y:S02]  /*2e60*/  SYNCS.PHASECHK.TRANS64.TRYWAIT P0, [R0+URZ+0x20], R7 ;  /* 0x00002007000075a7 */ /* 0x0022a400080011ff */
[----:B--2---:R-:W-:Y:S05]  /*2e70*/  @!P0 NANOSLEEP.SYNCS 0x989680 ;  /* 0x009896800000895d */ /* 0x004fea0003900000 */
[----:B------:R-:W2:Y:S02]  /*2e80*/  @!P0 SYNCS.PHASECHK.TRANS64 P0, [R0+URZ+0x20], R7 ;  /* 0x00002007000085a7 */ /* 0x000ea400080010ff */
[----:B--2---:R-:W-:Y:S05]  /*2e90*/  @!P0 BRA `(.L_x_44) ;  /* 0xfffffffc00f08947 */ /* 0x004fea000383ffff */
[----:B------:R-:W-:Y:S05]  /*2ea0*/  BRA `(.L_x_16) ;  /* 0xffffffdc006c7947 */ /* 0x000fea000383ffff */
.L_x_20:
[----:B------:R-:W-:Y:S02]  /*2eb0*/  MOV R6, UR5 ;  /* 0x0000000500067c02 */ /* 0x000fe40008000f00 */
[----:B------:R-:W-:Y:S02]  /*2ec0*/  MOV R7, UR5 ;  /* 0x0000000500077c02 */ /* 0x000fe40008000f00 */
[----:B------:R-:W-:-:S07]  /*2ed0*/  MOV R0, UR4 ;  /* 0x0000000400007c02 */ /* 0x000fce0008000f00 */
.L_x_45:
[----:B-1----:R1:W5:Y:S02]  /*2ee0*/  SYNCS.PHASECHK.TRANS64.TRYWAIT P0, [R0+URZ+0x20], R7 ;  /* 0x00002007000075a7 */ /* 0x00236400080011ff */
[----:B-----5:R-:W-:Y:S05]  /*2ef0*/  @!P0 NANOSLEEP.SYNCS 0x989680 ;  /* 0x009896800000895d */ /* 0x020fea0003900000 */
[----:B------:R-:W5:Y:S02]  /*2f00*/  @!P0 SYNCS.PHASECHK.TRANS64 P0, [R0+URZ+0x20], R7 ;  /* 0x00002007000085a7 */ /* 0x000f6400080010ff */
[----:B-----5:R-:W-:Y:S05]  /*2f10*/  @!P0 BRA `(.L_x_45) ;  /* 0xfffffffc00f08947 */ /* 0x020fea000383ffff */
[----:B------:R-:W-:Y:S05]  /*2f20*/  BRA `(.L_x_46) ;  /* 0xffffffe000687947 */ /* 0x000fea000383ffff */
.L_x_23:
[----:B------:R-:W-:Y:S02]  /*2f30*/  MOV R0, UR12 ;  /* 0x0000000c00007c02 */ /* 0x000fe40008000f00 */
[-C--:B------:R-:W-:Y:S02]  /*2f40*/  MOV R6, R2.reuse ;  /* 0x0000000200067202 */ /* 0x080fe40000000f00 */
[----:B------:R-:W-:-:S07]  /*2f50*/  MOV R7, R2 ;  /* 0x0000000200077202 */ /* 0x000fce0000000f00 */
.L_x_47:
[----:B-1----:R1:W4:Y:S02]  /*2f60*/  SYNCS.PHASECHK.TRANS64.TRYWAIT P0, [R0+URZ+0x48], R7 ;  /* 0x00004807000075a7 */ /* 0x00232400080011ff */
[----:B----4-:R-:W-:Y:S05]  /*2f70*/  @!P0 NANOSLEEP.SYNCS 0x989680 ;  /* 0x009896800000895d */ /* 0x010fea0003900000 */
[----:B------:R-:W4:Y:S02]  /*2f80*/  @!P0 SYNCS.PHASECHK.TRANS64 P0, [R0+URZ+0x48], R7 ;  /* 0x00004807000085a7 */ /* 0x000f2400080010ff */
[----:B----4-:R-:W-:Y:S05]  /*2f90*/  @!P0 BRA `(.L_x_47) ;  /* 0xfffffffc00f08947 */ /* 0x010fea000383ffff */
[----:B------:R-:W-:Y:S05]  /*2fa0*/  BRA `(.L_x_48) ;  /* 0xffffffe400ac7947 */ /* 0x000fea000383ffff */
.L_x_25:
[----:B------:R-:W-:Y:S02]  /*2fb0*/  MOV R6, UR26 ;  /* 0x0000001a00067c02 */ /* 0x000fe40008000f00 */
[----:B------:R-:W-:Y:S02]  /*2fc0*/  MOV R7, UR26 ;  /* 0x0000001a00077c02 */ /* 0x000fe40008000f00 */
[----:B------:R-:W-:Y:S07]  /*2fd0*/  MOV R0, UR17 ;  /* 0x0000001100007c02 */ /* 0x000fee0008000f00 */
.L_x_49:
[----:B-1----:R1:W4:Y:S02]  /*2fe0*/  SYNCS.PHASECHK.TRANS64.TRYWAIT P1, [R0+URZ], R7 ;  /* 0x00000007000075a7 */ /* 0x00232400080211ff */
[----:B----4-:R-:W-:Y:S05]  /*2ff0*/  @!P1 NANOSLEEP.SYNCS 0x989680 ;  /* 0x009896800000995d */ /* 0x010fea0003900000 */
[----:B------:R-:W4:Y:S02]  /*3000*/  @!P1 SYNCS.PHASECHK.TRANS64 P1, [R0+URZ], R7 ;  /* 0x00000007000095a7 */ /* 0x000f2400080210ff */
[----:B----4-:R-:W-:Y:S05]  /*3010*/  @!P1 BRA `(.L_x_49) ;  /* 0xfffffffc00f09947 */ /* 0x010fea000383ffff */
[----:B------:R-:W-:Y:S05]  /*3020*/  BRA `(.L_x_24) ;  /* 0xffffffe800287947 */ /* 0x000fea000383ffff */
.L_x_28:
[----:B------:R-:W-:-:S07]  /*3030*/  MOV R7, R6 ;  /* 0x0000000600077202 */ /* 0x000fce0000000f00 */
.L_x_50:
[----:B-1----:R1:W4:Y:S02]  /*3040*/  SYNCS.PHASECHK.TRANS64.TRYWAIT P0, [R9+URZ+0x48], R7 ;  /* 0x00004807090075a7 */ /* 0x00232400080011ff */
[----:B----4-:R-:W-:Y:S05]  /*3050*/  @!P0 NANOSLEEP.SYNCS 0x989680 ;  /* 0x009896800000895d */ /* 0x010fea0003900000 */
[----:B------:R-:W4:Y:S02]  /*3060*/  @!P0 SYNCS.PHASECHK.TRANS64 P0, [R9+URZ+0x48], R7 ;  /* 0x00004807090085a7 */ /* 0x000f2400080010ff */
[----:B----4-:R-:W-:Y:S05]  /*3070*/  @!P0 BRA `(.L_x_50) ;  /* 0xfffffffc00f08947 */ /* 0x010fea000383ffff */
[----:B------:R-:W-:Y:S05]  /*3080*/  BRA `(.L_x_21) ;  /* 0xffffffe800ac7947 */ /* 0x000fea000383ffff */
.L_x_35:
[-C--:B------:R-:W-:Y:S02]  /*3090*/  MOV R6, R4.reuse ;  /* 0x0000000400067202 */ /* 0x080fe40000000f00 */
[----:B------:R-:W-:-:S07]  /*30a0*/  MOV R7, R4 ;  /* 0x0000000400077202 */ /* 0x000fce0000000f00 */
.L_x_51:
[----:B-1----:R1:W2:Y:S02]  /*30b0*/  SYNCS.PHASECHK.TRANS64.TRYWAIT P0, [R5+URZ+0x40], R7 ;  /* 0x00004007050075a7 */ /* 0x0022a400080011ff */
[----:B--2---:R-:W-:Y:S05]  /*30c0*/  @!P0 NANOSLEEP.SYNCS 0x989680 ;  /* 0x009896800000895d */ /* 0x004fea0003900000 */
[----:B------:R-:W2:Y:S02]  /*30d0*/  @!P0 SYNCS.PHASECHK.TRANS64 P0, [R5+URZ+0x40], R7 ;  /* 0x00004007050085a7 */ /* 0x000ea400080010ff */
[----:B--2---:R-:W-:Y:S05]  /*30e0*/  @!P0 BRA `(.L_x_51) ;  /* 0xfffffffc00f08947 */ /* 0x004fea000383ffff */
[----:B------:R-:W-:Y:S05]  /*30f0*/  BRA `(.L_x_52) ;  /* 0xfffffff000c87947 */ /* 0x000fea000383ffff */
        .weak           $__internal_0_$__cuda_sm10x_tcgen05_guardrail_trap_col_being_dealloced_not_returned_by_alloc
        .type           $__internal_0_$__cuda_sm10x_tcgen05_guardrail_trap_col_being_dealloced_not_returned_by_alloc,@function
        .size           $__internal_0_$__cuda_sm10x_tcgen05_guardrail_trap_col_being_dealloced_not_returned_by_alloc,($__internal_1_$__cuda_sm10x_tcgen05_guardrail_trap_phase_invalid_during_alloc - $__internal_0_$__cuda_sm10x_tcgen05_guardrail_trap_col_being_dealloced_not_returned_by_alloc)
$__internal_0_$__cuda_sm10x_tcgen05_guardrail_trap_col_being_dealloced_not_returned_by_alloc:
[----:B------:R-:W-:Y:S05]  /*3100*/  BPT.TRAP 0x1 ;  /* 0x000000040000795c */ /* 0x000fea0000300000 */
[----:B------:R-:W-:-:S04]  /*3110*/  HFMA2 R3, -RZ, RZ, 0, 0 ;  /* 0x00000000ff037431 */ /* 0x000fc800000001ff */
[----:B------:R-:W-:Y:S05]  /*3120*/  RET.REL.NODEC R2 `(kernel_cutlass_kernel_cudnngemm_amaxdense_blockscaled_gemm_persistent_amaxSm100BlockScaledPersistentDenseGemmKernel_object_at__TiledMMA_ThrLayoutVMNK11110000_PermutationMNK____MMAAtom_Thr_0) ;  /* 0xffffffcc02b47950 */ /* 0x000fea0003c3ffff */
        .weak           $__internal_1_$__cuda_sm10x_tcgen05_guardrail_trap_phase_invalid_during_alloc
        .type           $__internal_1_$__cuda_sm10x_tcgen05_guardrail_trap_phase_invalid_during_alloc,@function
        .size           $__internal_1_$__cuda_sm10x_tcgen05_guardrail_trap_phase_invalid_during_alloc,($__internal_2_$__cuda_sm10x_tcgen05_guardrail_trap_unallocated_columns_being_dealloced - $__internal_1_$__cuda_sm10x_tcgen05_guardrail_trap_phase_invalid_during_alloc)
$__internal_1_$__cuda_sm10x_tcgen05_guardrail_trap_phase_invalid_during_alloc:
[----:B------:R-:W-:Y:S05]  /*3130*/  BPT.TRAP 0x1 ;  /* 0x000000040000795c */ /* 0x000fea0000300000 */
[----:B------:R-:W-:-:S04]  /*3140*/  MOV R5, 0x0 ;  /* 0x0000000000057802 */ /* 0x000fc80000000f00 */
[----:B------:R-:W-:Y:S05]  /*3150*/  RET.REL.NODEC R4 `(kernel_cutlass_kernel_cudnngemm_amaxdense_blockscaled_gemm_persistent_amaxSm100BlockScaledPersistentDenseGemmKernel_object_at__TiledMMA_ThrLayoutVMNK11110000_PermutationMNK____MMAAtom_Thr_0) ;  /* 0xffffffcc04a87950 */ /* 0x000fea0003c3ffff */
        .weak           $__internal_2_$__cuda_sm10x_tcgen05_guardrail_trap_unallocated_columns_being_dealloced
        .type           $__internal_2_$__cuda_sm10x_tcgen05_guardrail_trap_unallocated_columns_being_dealloced,@function
        .size           $__internal_2_$__cuda_sm10x_tcgen05_guardrail_trap_unallocated_columns_being_dealloced,(.L_x_56 - $__internal_2_$__cuda_sm10x_tcgen05_guardrail_trap_unallocated_columns_being_dealloced)
$__internal_2_$__cuda_sm10x_tcgen05_guardrail_trap_unallocated_columns_being_dealloced:
[----:B------:R-:W-:Y:S05]  /*3160*/  BPT.TRAP 0x1 ;  /* 0x000000040000795c */ /* 0x000fea0000300000 */
[----:B------:R-:W-:-:S04]  /*3170*/  HFMA2 R3, -RZ, RZ, 0, 0 ;  /* 0x00000000ff037431 */ /* 0x000fc800000001ff */
[----:B------:R-:W-:Y:S05]  /*3180*/  RET.REL.NODEC R2 `(kernel_cutlass_kernel_cudnngemm_amaxdense_blockscaled_gemm_persistent_amaxSm100BlockScaledPersistentDenseGemmKernel_object_at__TiledMMA_ThrLayoutVMNK11110000_PermutationMNK____MMAAtom_Thr_0) ;  /* 0xffffffcc029c7950 */ /* 0x000fea0003c3ffff */
.L_x_53:
[----:B------:R-:W-:-:S00]  /*3190*/  BRA `(.L_x_53) ;  /* 0xfffffffc00fc7947 */ /* 0x000fc0000383ffff */
[----:B------:R-:W-:-:S00]  /*31a0*/  NOP ;  /* 0x0000000000007918 */ /* 0x000fc00000000000 */
        /* <DEDUP_REMOVED lines=13> */
.L_x_56:


//--------------------- .nv.shared.kernel_cutlass_kernel_cudnngemm_amaxdense_blockscaled_gemm_persistent_amaxSm100BlockScaledPersistentDenseGemmKernel_object_at__TiledMMA_ThrLayoutVMNK11110000_PermutationMNK____MMAAtom_Thr_0 --------------------------
	.section	.nv.shared.kernel_cutlass_kernel_cudnngemm_amaxdense_blockscaled_gemm_persistent_amaxSm100BlockScaledPersistentDenseGemmKernel_object_at__TiledMMA_ThrLayoutVMNK11110000_PermutationMNK____MMAAtom_Thr_0,"aw",@nobits
	.sectionflags	@""
	.align	1024
	.zero		1024


//--------------------- .nv.shared.reserved.0     --------------------------
	.section	.nv.shared.reserved.0,"aw",@nobits
	.align	8
	.weak		__nv_reservedSMEM_offset_0_alias
	.size		__nv_reservedSMEM_offset_0_alias, 0, 64
	.other		__nv_reservedSMEM_offset_0_alias,@"STO_CUDA_RESERVED_SHARED STV_DEFAULT"
__nv_reservedSMEM_offset_0_alias:
	.zero		0
.nv.shared.reserved.0:
	.zero		64
	.weak		__nv_reservedSMEM_allocation_phase
	.type		__nv_reservedSMEM_allocation_phase,@object
	.size		__nv_reservedSMEM_allocation_phase,(.L_0 - __nv_reservedSMEM_allocation_phase)
__nv_reservedSMEM_allocation_phase:
	.zero		1
.L_0:
	.zero		7
	.weak		__nv_reservedSMEM_devtool_atexit_pc
	.type		__nv_reservedSMEM_devtool_atexit_pc,@object
	.size		__nv_reservedSMEM_devtool_atexit_pc,(__nv_reservedSMEM_allocation_mask - __nv_reservedSMEM_devtool_atexit_pc)
__nv_reservedSMEM_devtool_atexit_pc:
	.zero		8
	.weak		__nv_reservedSMEM_allocation_mask
	.type		__nv_reservedSMEM_allocation_mask,@object
	.size		__nv_reservedSMEM_allocation_mask,(.L_2 - __nv_reservedSMEM_allocation_mask)
__nv_reservedSMEM_allocation_mask:
	.zero		4
.L_2:


//--------------------- .nv.constant0.kernel_cutlass_kernel_cudnngemm_amaxdense_blockscaled_gemm_persistent_amaxSm100BlockScaledPersistentDenseGemmKernel_object_at__TiledMMA_ThrLayoutVMNK11110000_PermutationMNK____MMAAtom_Thr_0 --------------------------
	.section	.nv.constant0.kernel_cutlass_kernel_cudnngemm_amaxdense_blockscaled_gemm_persistent_amaxSm100BlockScaledPersistentDenseGemmKernel_object_at__TiledMMA_ThrLayoutVMNK11110000_PermutationMNK____MMAAtom_Thr_0,"a",@progbits
	.sectionflags	@""
	.align	4
.nv.constant0.kernel_cutlass_kernel_cudnngemm_amaxdense_blockscaled_gemm_persistent_amaxSm100BlockScaledPersistentDenseGemmKernel_object_at__TiledMMA_ThrLayoutVMNK11110000_PermutationMNK____MMAAtom_Thr_0:
	.zero		1644


//--------------------- SYMBOLS --------------------------

	.type		.nv.reservedSmem.offset0,@object
	.size		.nv.reservedSmem.offset0,0x4
	.type		.nv.reservedSmem.cap,@object
	.size		.nv.reservedSmem.cap,0x4
